	.target	sm_90a

	.elftype	@"ET_EXEC"


//--------------------- .note.nv.tkinfo           --------------------------
	.section	.note.nv.tkinfo,"",@"SHT_NOTE"
	.sectionflags	@"SHF_NOTE_NV_TKINFO"
	.tkinfo
        /*0018*/ 	.word	0x00000002
        /*0030*/ 	.string	""
        /*0030*/ 	.string	"ptxas"
        /*0030*/ 	.string	"Cuda compilation tools, release 13.0, V13.0.88"
        /*0030*/ 	.string	"Build cuda_13.0.r13.0/compiler.36424714_0"
        /*0030*/ 	.string	"-arch sm_90a -m 64 "



//--------------------- .note.nv.cuinfo           --------------------------
	.section	.note.nv.cuinfo,"",@"SHT_NOTE"
	.sectionflags	@"SHF_NOTE_NV_CUINFO"
        /*0018*/ 	.short	0x0002
        /*001a*/ 	.short	0x005a
        /*001c*/ 	.short	0x0082
	.zero		2


//--------------------- .nv.info                  --------------------------
	.section	.nv.info,"",@"SHT_CUDA_INFO"
	.align	4


	//----- nvinfo : EIATTR_REGCOUNT
	.align		4
        /*0000*/ 	.byte	0x04, 0x2f
        /*0002*/ 	.short	(.L_15 - .L_14)
	.align		4
.L_14:
        /*0004*/ 	.word	index@(_ZN7cutlass13device_kernelINS_4gemm6kernel13GemmUniversalIN4cute5tupleIJiiiiEEENS1_10collective13CollectiveMmaINS1_34MainloopSm90TmaGmmaWarpSpecializedILi4ENS5_IJNS4_1CILi4EEENSA_ILi2EEENSA_ILi1EEEEEENS1_35KernelTmaWarpSpecializedCooperativeEEENS5_IJNSA_ILi128EEENSA_ILi256EEESH_EEEaNS5_IJlSD_lEEEaSK_NS4_8TiledMMAINS4_8MMA_AtomIJNS4_4SM904GMMA27MMA_64x256x32_S32S8S8_SS_TNEEEENS4_6LayoutINS5_IJSC_SD_SD_EEENS5_IJSD_NSA_ILi0EEEST_EEEEENS5_IJNS4_10UnderscoreESW_SW_EEEEENS4_23SM90_TMA_LOAD_MULTICASTENS4_14ComposedLayoutINS4_7SwizzleILi3ELi4ELi3EEENS4_18smem_ptr_flag_bitsILi8EEENSR_INS5_IJNSA_ILi8EEESH_EEENS5_IJSH_SD_EEEEEEEvNS4_8identityESZ_S19_vS1A_EENS_8epilogue10collective6detail29Sm90TmaWarpSpecializedAdapterINS1D_15DefaultEpilogueIaSK_SK_NS1C_6thread17LinearCombinationIaLi1EiiLNS1H_9ScaleType4KindE0ELNS_15FloatRoundStyleE2EaEENS1_15EpilogueDefaultEEEEEvvEEEEvNT_6ParamsE)
        /*0008*/ 	.word	0x000000a8


	//----- nvinfo : EIATTR_FRAME_SIZE
	.align		4
.L_15:
        /*000c*/ 	.byte	0x04, 0x11
        /*000e*/ 	.short	(.L_17 - .L_16)
	.align		4
.L_16:
        /*0010*/ 	.word	index@(_ZN7cutlass13device_kernelINS_4gemm6kernel13GemmUniversalIN4cute5tupleIJiiiiEEENS1_10collective13CollectiveMmaINS1_34MainloopSm90TmaGmmaWarpSpecializedILi4ENS5_IJNS4_1CILi4EEENSA_ILi2EEENSA_ILi1EEEEEENS1_35KernelTmaWarpSpecializedCooperativeEEENS5_IJNSA_ILi128EEENSA_ILi256EEESH_EEEaNS5_IJlSD_lEEEaSK_NS4_8TiledMMAINS4_8MMA_AtomIJNS4_4SM904GMMA27MMA_64x256x32_S32S8S8_SS_TNEEEENS4_6LayoutINS5_IJSC_SD_SD_EEENS5_IJSD_NSA_ILi0EEEST_EEEEENS5_IJNS4_10UnderscoreESW_SW_EEEEENS4_23SM90_TMA_LOAD_MULTICASTENS4_14ComposedLayoutINS4_7SwizzleILi3ELi4ELi3EEENS4_18smem_ptr_flag_bitsILi8EEENSR_INS5_IJNSA_ILi8EEESH_EEENS5_IJSH_SD_EEEEEEEvNS4_8identityESZ_S19_vS1A_EENS_8epilogue10collective6detail29Sm90TmaWarpSpecializedAdapterINS1D_15DefaultEpilogueIaSK_SK_NS1C_6thread17LinearCombinationIaLi1EiiLNS1H_9ScaleType4KindE0ELNS_15FloatRoundStyleE2EaEENS1_15EpilogueDefaultEEEEEvvEEEEvNT_6ParamsE)
        /*0014*/ 	.word	0x00000000


	//----- nvinfo : EIATTR_MIN_STACK_SIZE
	.align		4
.L_17:
        /*0018*/ 	.byte	0x04, 0x12
        /*001a*/ 	.short	(.L_19 - .L_18)
	.align		4
.L_18:
        /*001c*/ 	.word	index@(_ZN7cutlass13device_kernelINS_4gemm6kernel13GemmUniversalIN4cute5tupleIJiiiiEEENS1_10collective13CollectiveMmaINS1_34MainloopSm90TmaGmmaWarpSpecializedILi4ENS5_IJNS4_1CILi4EEENSA_ILi2EEENSA_ILi1EEEEEENS1_35KernelTmaWarpSpecializedCooperativeEEENS5_IJNSA_ILi128EEENSA_ILi256EEESH_EEEaNS5_IJlSD_lEEEaSK_NS4_8TiledMMAINS4_8MMA_AtomIJNS4_4SM904GMMA27MMA_64x256x32_S32S8S8_SS_TNEEEENS4_6LayoutINS5_IJSC_SD_SD_EEENS5_IJSD_NSA_ILi0EEEST_EEEEENS5_IJNS4_10UnderscoreESW_SW_EEEEENS4_23SM90_TMA_LOAD_MULTICASTENS4_14ComposedLayoutINS4_7SwizzleILi3ELi4ELi3EEENS4_18smem_ptr_flag_bitsILi8EEENSR_INS5_IJNSA_ILi8EEESH_EEENS5_IJSH_SD_EEEEEEEvNS4_8identityESZ_S19_vS1A_EENS_8epilogue10collective6detail29Sm90TmaWarpSpecializedAdapterINS1D_15DefaultEpilogueIaSK_SK_NS1C_6thread17LinearCombinationIaLi1EiiLNS1H_9ScaleType4KindE0ELNS_15FloatRoundStyleE2EaEENS1_15EpilogueDefaultEEEEEvvEEEEvNT_6ParamsE)
        /*0020*/ 	.word	0x00000000
.L_19:


//--------------------- .nv.compat                --------------------------
	.section	.nv.compat,"",@"SHT_CUDA_COMPAT_INFO"
	.align	4
        /*0000*/ 	.byte	0x02, 0x09, 0x01, 0x00, 0x02, 0x02, 0x04, 0x00, 0x02, 0x05, 0x05, 0x00, 0x03, 0x07, 0x01, 0x01
        /*0010*/ 	.byte	0x02, 0x03, 0x01, 0x00, 0x02, 0x06, 0x01, 0x00, 0x04, 0x0b, 0x08, 0x00, 0x00, 0x00, 0x00, 0x00
        /*0020*/ 	.byte	0x00, 0x00, 0x00, 0x00


//--------------------- .nv.info._ZN7cutlass13device_kernelINS_4gemm6kernel13GemmUniversalIN4cute5tupleIJiiiiEEENS1_10collective13CollectiveMmaINS1_34MainloopSm90TmaGmmaWarpSpecializedILi4ENS5_IJNS4_1CILi4EEENSA_ILi2EEENSA_ILi1EEEEEENS1_35KernelTmaWarpSpecializedCooperativeEEENS5_IJNSA_ILi128EEENSA_ILi256EEESH_EEEaNS5_IJlSD_lEEEaSK_NS4_8TiledMMAINS4_8MMA_AtomIJNS4_4SM904GMMA27MMA_64x256x32_S32S8S8_SS_TNEEEENS4_6LayoutINS5_IJSC_SD_SD_EEENS5_IJSD_NSA_ILi0EEEST_EEEEENS5_IJNS4_10UnderscoreESW_SW_EEEEENS4_23SM90_TMA_LOAD_MULTICASTENS4_14ComposedLayoutINS4_7SwizzleILi3ELi4ELi3EEENS4_18smem_ptr_flag_bitsILi8EEENSR_INS5_IJNSA_ILi8EEESH_EEENS5_IJSH_SD_EEEEEEEvNS4_8identityESZ_S19_vS1A_EENS_8epilogue10collective6detail29Sm90TmaWarpSpecializedAdapterINS1D_15DefaultEpilogueIaSK_SK_NS1C_6thread17LinearCombinationIaLi1EiiLNS1H_9ScaleType4KindE0ELNS_15FloatRoundStyleE2EaEENS1_15EpilogueDefaultEEEEEvvEEEEvNT_6ParamsE --------------------------
	.section	.nv.info._ZN7cutlass13device_kernelINS_4gemm6kernel13GemmUniversalIN4cute5tupleIJiiiiEEENS1_10collective13CollectiveMmaINS1_34MainloopSm90TmaGmmaWarpSpecializedILi4ENS5_IJNS4_1CILi4EEENSA_ILi2EEENSA_ILi1EEEEEENS1_35KernelTmaWarpSpecializedCooperativeEEENS5_IJNSA_ILi128EEENSA_ILi256EEESH_EEEaNS5_IJlSD_lEEEaSK_NS4_8TiledMMAINS4_8MMA_AtomIJNS4_4SM904GMMA27MMA_64x256x32_S32S8S8_SS_TNEEEENS4_6LayoutINS5_IJSC_SD_SD_EEENS5_IJSD_NSA_ILi0EEEST_EEEEENS5_IJNS4_10UnderscoreESW_SW_EEEEENS4_23SM90_TMA_LOAD_MULTICASTENS4_14ComposedLayoutINS4_7SwizzleILi3ELi4ELi3EEENS4_18smem_ptr_flag_bitsILi8EEENSR_INS5_IJNSA_ILi8EEESH_EEENS5_IJSH_SD_EEEEEEEvNS4_8identityESZ_S19_vS1A_EENS_8epilogue10collective6detail29Sm90TmaWarpSpecializedAdapterINS1D_15DefaultEpilogueIaSK_SK_NS1C_6thread17LinearCombinationIaLi1EiiLNS1H_9ScaleType4KindE0ELNS_15FloatRoundStyleE2EaEENS1_15EpilogueDefaultEEEEEvvEEEEvNT_6ParamsE,"",@"SHT_CUDA_INFO"
	.sectionflags	@""
	.align	4


	//----- nvinfo : EIATTR_CUDA_API_VERSION
	.align		4
        /*0000*/ 	.byte	0x04, 0x37
        /*0002*/ 	.short	(.L_21 - .L_20)
.L_20:
        /*0004*/ 	.word	0x00000082


	//----- nvinfo : EIATTR_KPARAM_INFO
	.align		4
.L_21:
        /*0008*/ 	.byte	0x04, 0x17
        /*000a*/ 	.short	(.L_23 - .L_22)
.L_22:
        /*000c*/ 	.word	0x00000000
        /*0010*/ 	.short	0x0000
        /*0012*/ 	.short	0x0070
        /*0014*/ 	.byte	0x00, 0xf0, 0x01, 0x10


	//----- nvinfo : EIATTR_SPARSE_MMA_MASK
	.align		4
.L_23:
        /*0018*/ 	.byte	0x03, 0x50
        /*001a*/ 	.short	0x0000


	//----- nvinfo : EIATTR_MAXREG_COUNT
	.align		4
        /*001c*/ 	.byte	0x03, 0x1b
        /*001e*/ 	.short	0x00a8


	//----- nvinfo : EIATTR_NUM_BARRIERS
	.align		4
        /*0020*/ 	.byte	0x02, 0x4c
        /*0022*/ 	.byte	0x01
	.zero		1


	//----- nvinfo : EIATTR_EXTERNS
	.align		4
        /*0024*/ 	.byte	0x04, 0x0f
        /*0026*/ 	.short	(.L_25 - .L_24)


	//   ....[0]....
	.align		4
.L_24:
        /*0028*/ 	.word	index@(__assertfail)


	//----- nvinfo : EIATTR_MERCURY_ISA_VERSION
	.align		4
.L_25:
        /*002c*/ 	.byte	0x03, 0x5f
        /*002e*/ 	.short	0x0101


	//----- nvinfo : EIATTR_INT_WARP_WIDE_INSTR_OFFSETS
	.align		4
        /*0030*/ 	.byte	0x04, 0x31
        /*0032*/ 	.short	(.L_27 - .L_26)


	//   ....[0]....
.L_26:
        /*0034*/ 	.word	0x00000480


	//   ....[1]....
        /*0038*/ 	.word	0x000004b0


	//   ....[2]....
        /*003c*/ 	.word	0x00000660


	//   ....[3]....
        /*0040*/ 	.word	0x00001cf0


	//----- nvinfo : EIATTR_COOP_GROUP_MASK_REGIDS
	.align		4
.L_27:
        /*0044*/ 	.byte	0x04, 0x29
        /*0046*/ 	.short	(.L_29 - .L_28)


	//   ....[0]....
.L_28:
        /*0048*/ 	.word	0xffffffff


	//   ....[1]....
        /*004c*/ 	.word	0xffffffff


	//   ....[2]....
        /*0050*/ 	.word	0xffffffff


	//   ....[3]....
        /*0054*/ 	.word	0xffffffff


	//   ....[4]....
        /*0058*/ 	.word	0xffffffff


	//   ....[5]....
        /*005c*/ 	.word	0xffffffff


	//----- nvinfo : EIATTR_COOP_GROUP_INSTR_OFFSETS
	.align		4
.L_29:
        /*0060*/ 	.byte	0x04, 0x28
        /*0062*/ 	.short	(.L_31 - .L_30)


	//   ....[0]....
.L_30:
        /*0064*/ 	.word	0x00000060


	//   ....[1]....
        /*0068*/ 	.word	0x00000070


	//   ....[2]....
        /*006c*/ 	.word	0x00000130


	//   ....[3]....
        /*0070*/ 	.word	0x000002d0


	//   ....[4]....
        /*0074*/ 	.word	0x00000810


	//   ....[5]....
        /*0078*/ 	.word	0x00001250


	//----- nvinfo : EIATTR_REG_RECONFIG
	.align		4
.L_31:
        /*007c*/ 	.byte	0x01, 0x54
	.zero		2


	//----- nvinfo : EIATTR_SYSCALL_OFFSETS
	.align		4
        /*0080*/ 	.byte	0x04, 0x46
        /*0082*/ 	.short	(.L_33 - .L_32)


	//   ....[0]....
.L_32:
        /*0084*/ 	.word	0x00001410


	//----- nvinfo : EIATTR_MBARRIER_INSTR_OFFSETS
	.align		4
.L_33:
        /*0088*/ 	.byte	0x04, 0x39
        /*008a*/ 	.short	(.L_35 - .L_34)


	//   ....[0]....
.L_34:
        /*008c*/ 	.word	0x00000230
        /*0090*/ 	.word	0x000000ff
        /*0094*/ 	.word	0x00000000
        /*0098*/ 	.short	0x0100
        /*009a*/ 	.byte	0x08
	.zero		1


	//   ....[1]....
        /*009c*/ 	.word	0x00000240
        /*00a0*/ 	.word	0x000000ff
        /*00a4*/ 	.word	0x00000020
        /*00a8*/ 	.short	0x0100
        /*00aa*/ 	.byte	0x08
	.zero		1


	//   ....[2]....
        /*00ac*/ 	.word	0x00000250
        /*00b0*/ 	.word	0x000000ff
        /*00b4*/ 	.word	0x00000008
        /*00b8*/ 	.short	0x0100
        /*00ba*/ 	.byte	0x08
	.zero		1


	//   ....[3]....
        /*00bc*/ 	.word	0x00000260
        /*00c0*/ 	.word	0x000000ff
        /*00c4*/ 	.word	0x00000028
        /*00c8*/ 	.short	0x0100
        /*00ca*/ 	.byte	0x08
	.zero		1


	//   ....[4]....
        /*00cc*/ 	.word	0x00000270
        /*00d0*/ 	.word	0x000000ff
        /*00d4*/ 	.word	0x00000010
        /*00d8*/ 	.short	0x0100
        /*00da*/ 	.byte	0x08
	.zero		1


	//   ....[5]....
        /*00dc*/ 	.word	0x00000280
        /*00e0*/ 	.word	0x000000ff
        /*00e4*/ 	.word	0x00000030
        /*00e8*/ 	.short	0x0100
        /*00ea*/ 	.byte	0x08
	.zero		1


	//   ....[6]....
        /*00ec*/ 	.word	0x00000290
        /*00f0*/ 	.word	0x000000ff
        /*00f4*/ 	.word	0x00000018
        /*00f8*/ 	.short	0x0100
        /*00fa*/ 	.byte	0x08
	.zero		1


	//   ....[7]....
        /*00fc*/ 	.word	0x000002a0
        /*0100*/ 	.word	0x000000ff
        /*0104*/ 	.word	0x00000038
        /*0108*/ 	.short	0x0100
        /*010a*/ 	.byte	0x08
	.zero		1


	//   ....[8]....
        /*010c*/ 	.word	0x000006f0
        /*0110*/ 	.word	0x000000ff
        /*0114*/ 	.word	0x00000050
        /*0118*/ 	.short	0x0100
        /*011a*/ 	.byte	0x06
	.zero		1


	//   ....[9]....
        /*011c*/ 	.word	0x00000790
        /*0120*/ 	.word	0x000000ff
        /*0124*/ 	.word	0x00000058
        /*0128*/ 	.short	0x0100
        /*012a*/ 	.byte	0x06
	.zero		1


	//   ....[10]....
        /*012c*/ 	.word	0x000014e0
        /*0130*/ 	.word	0x00000003
        /*0134*/ 	.word	0x00000000
        /*0138*/ 	.short	0x010a
        /*013a*/ 	.byte	0x3f
	.zero		1


	//   ....[11]....
        /*013c*/ 	.word	0x00001520
        /*0140*/ 	.word	0x00000003
        /*0144*/ 	.word	0x00000000
        /*0148*/ 	.short	0x010a
        /*014a*/ 	.byte	0x3f
	.zero		1


	//   ....[12]....
        /*014c*/ 	.word	0x000018f0
        /*0150*/ 	.word	0x00000005
        /*0154*/ 	.word	0x00000000
        /*0158*/ 	.short	0x010a
        /*015a*/ 	.byte	0x3f
	.zero		1


	//   ....[13]....
        /*015c*/ 	.word	0x00001930
        /*0160*/ 	.word	0x00000005
        /*0164*/ 	.word	0x00000000
        /*0168*/ 	.short	0x010a
        /*016a*/ 	.byte	0x3f
	.zero		1


	//   ....[14]....
        /*016c*/ 	.word	0x00001b90
        /*0170*/ 	.word	0x00000005
        /*0174*/ 	.word	0x00000000
        /*0178*/ 	.short	0x0101
        /*017a*/ 	.byte	0x3f
	.zero		1


	//   ....[15]....
        /*017c*/ 	.word	0x00001d70
        /*0180*/ 	.word	0x00000003
        /*0184*/ 	.word	0x00000000
        /*0188*/ 	.short	0x0101
        /*018a*/ 	.byte	0x3f
	.zero		1


	//   ....[16]....
        /*018c*/ 	.word	0x000093d0
        /*0190*/ 	.word	0x00000016
        /*0194*/ 	.word	0x00000020
        /*0198*/ 	.short	0x010a
        /*019a*/ 	.byte	0x3f
	.zero		1


	//   ....[17]....
        /*019c*/ 	.word	0x00009780
        /*01a0*/ 	.word	0x00000004
        /*01a4*/ 	.word	0x00000058
        /*01a8*/ 	.short	0x0101
        /*01aa*/ 	.byte	0x3f
	.zero		1


	//   ....[18]....
        /*01ac*/ 	.word	0x00009e90
        /*01b0*/ 	.word	0x00000005
        /*01b4*/ 	.word	0x00000000
        /*01b8*/ 	.short	0x010a
        /*01ba*/ 	.byte	0x3f
	.zero		1


	//   ....[19]....
        /*01bc*/ 	.word	0x00009f10
        /*01c0*/ 	.word	0x00000007
        /*01c4*/ 	.word	0x00000000
        /*01c8*/ 	.short	0x010a
        /*01ca*/ 	.byte	0x3f
	.zero		1


	//   ....[20]....
        /*01cc*/ 	.word	0x00009fa0
        /*01d0*/ 	.word	0x00000006
        /*01d4*/ 	.word	0x00000000
        /*01d8*/ 	.short	0x010a
        /*01da*/ 	.byte	0x3f
	.zero		1


	//   ....[21]....
        /*01dc*/ 	.word	0x0000a030
        /*01e0*/ 	.word	0x00000003
        /*01e4*/ 	.word	0x00000000
        /*01e8*/ 	.short	0x010a
        /*01ea*/ 	.byte	0x3f
	.zero		1


	//   ....[22]....
        /*01ec*/ 	.word	0x0000a090
        /*01f0*/ 	.word	0x00000003
        /*01f4*/ 	.word	0x00000000
        /*01f8*/ 	.short	0x010a
        /*01fa*/ 	.byte	0x3f
	.zero		1


	//   ....[23]....
        /*01fc*/ 	.word	0x0000a0e0
        /*0200*/ 	.word	0x00000005
        /*0204*/ 	.word	0x00000000
        /*0208*/ 	.short	0x010a
        /*020a*/ 	.byte	0x3f
	.zero		1


	//   ....[24]....
        /*020c*/ 	.word	0x0000a1b0
        /*0210*/ 	.word	0x00000016
        /*0214*/ 	.word	0x00000020
        /*0218*/ 	.short	0x010a
        /*021a*/ 	.byte	0x3f
	.zero		1


	//   ....[25]....
        /*021c*/ 	.word	0x0000a280
        /*0220*/ 	.word	0x00000005
        /*0224*/ 	.word	0x00000000
        /*0228*/ 	.short	0x010a
        /*022a*/ 	.byte	0x3f
	.zero		1


	//   ....[26]....
        /*022c*/ 	.word	0x0000a2d0
        /*0230*/ 	.word	0x00000007
        /*0234*/ 	.word	0x00000000
        /*0238*/ 	.short	0x010a
        /*023a*/ 	.byte	0x3f
	.zero		1


	//   ....[27]....
        /*023c*/ 	.word	0x0000a320
        /*0240*/ 	.word	0x00000006
        /*0244*/ 	.word	0x00000000
        /*0248*/ 	.short	0x010a
        /*024a*/ 	.byte	0x3f
	.zero		1


	//----- nvinfo : EIATTR_NUM_MBARRIERS
	.align		4
.L_35:
        /*024c*/ 	.byte	0x03, 0x38
        /*024e*/ 	.short	0x000a


	//----- nvinfo : EIATTR_EXIT_INSTR_OFFSETS
	.align		4
        /*0250*/ 	.byte	0x04, 0x1c
        /*0252*/ 	.short	(.L_37 - .L_36)


	//   ....[0]....
.L_36:
        /*0254*/ 	.word	0x00000970


	//   ....[1]....
        /*0258*/ 	.word	0x00001190


	//   ....[2]....
        /*025c*/ 	.word	0x00008990


	//   ....[3]....
        /*0260*/ 	.word	0x00008ef0


	//   ....[4]....
        /*0264*/ 	.word	0x0000a080


	//----- nvinfo : EIATTR_MAX_THREADS
	.align		4
.L_37:
        /*0268*/ 	.byte	0x04, 0x05
        /*026a*/ 	.short	(.L_39 - .L_38)
.L_38:
        /*026c*/ 	.word	0x00000180
        /*0270*/ 	.word	0x00000001
        /*0274*/ 	.word	0x00000001


	//----- nvinfo : EIATTR_CRS_STACK_SIZE
	.align		4
.L_39:
        /*0278*/ 	.byte	0x04, 0x1e
        /*027a*/ 	.short	(.L_41 - .L_40)
.L_40:
        /*027c*/ 	.word	0x00000000


	//----- nvinfo : EIATTR_CBANK_PARAM_SIZE
	.align		4
.L_41:
        /*0280*/ 	.byte	0x03, 0x19
        /*0282*/ 	.short	0x0470


	//----- nvinfo : EIATTR_PARAM_CBANK
	.align		4
        /*0284*/ 	.byte	0x04, 0x0a
        /*0286*/ 	.short	(.L_43 - .L_42)
	.align		4
.L_42:
        /*0288*/ 	.word	index@(.nv.constant0._ZN7cutlass13device_kernelINS_4gemm6kernel13GemmUniversalIN4cute5tupleIJiiiiEEENS1_10collective13CollectiveMmaINS1_34MainloopSm90TmaGmmaWarpSpecializedILi4ENS5_IJNS4_1CILi4EEENSA_ILi2EEENSA_ILi1EEEEEENS1_35KernelTmaWarpSpecializedCooperativeEEENS5_IJNSA_ILi128EEENSA_ILi256EEESH_EEEaNS5_IJlSD_lEEEaSK_NS4_8TiledMMAINS4_8MMA_AtomIJNS4_4SM904GMMA27MMA_64x256x32_S32S8S8_SS_TNEEEENS4_6LayoutINS5_IJSC_SD_SD_EEENS5_IJSD_NSA_ILi0EEEST_EEEEENS5_IJNS4_10UnderscoreESW_SW_EEEEENS4_23SM90_TMA_LOAD_MULTICASTENS4_14ComposedLayoutINS4_7SwizzleILi3ELi4ELi3EEENS4_18smem_ptr_flag_bitsILi8EEENSR_INS5_IJNSA_ILi8EEESH_EEENS5_IJSH_SD_EEEEEEEvNS4_8identityESZ_S19_vS1A_EENS_8epilogue10collective6detail29Sm90TmaWarpSpecializedAdapterINS1D_15DefaultEpilogueIaSK_SK_NS1C_6thread17LinearCombinationIaLi1EiiLNS1H_9ScaleType4KindE0ELNS_15FloatRoundStyleE2EaEENS1_15EpilogueDefaultEEEEEvvEEEEvNT_6ParamsE)
        /*028c*/ 	.short	0x0210
        /*028e*/ 	.short	0x0470


	//----- nvinfo : EIATTR_SW_WAR
	.align		4
.L_43:
        /*0290*/ 	.byte	0x04, 0x36
        /*0292*/ 	.short	(.L_45 - .L_44)
.L_44:
        /*0294*/ 	.word	0x00000008
.L_45:


//--------------------- .nv.callgraph             --------------------------
	.section	.nv.callgraph,"",@"SHT_CUDA_CALLGRAPH"
	.align	4
	.sectionentsize	8
	.align		4
        /*0000*/ 	.word	0x00000000
	.align		4
        /*0004*/ 	.word	0xffffffff
	.align		4
        /*0008*/ 	.word	index@(_ZN7cutlass13device_kernelINS_4gemm6kernel13GemmUniversalIN4cute5tupleIJiiiiEEENS1_10collective13CollectiveMmaINS1_34MainloopSm90TmaGmmaWarpSpecializedILi4ENS5_IJNS4_1CILi4EEENSA_ILi2EEENSA_ILi1EEEEEENS1_35KernelTmaWarpSpecializedCooperativeEEENS5_IJNSA_ILi128EEENSA_ILi256EEESH_EEEaNS5_IJlSD_lEEEaSK_NS4_8TiledMMAINS4_8MMA_AtomIJNS4_4SM904GMMA27MMA_64x256x32_S32S8S8_SS_TNEEEENS4_6LayoutINS5_IJSC_SD_SD_EEENS5_IJSD_NSA_ILi0EEEST_EEEEENS5_IJNS4_10UnderscoreESW_SW_EEEEENS4_23SM90_TMA_LOAD_MULTICASTENS4_14ComposedLayoutINS4_7SwizzleILi3ELi4ELi3EEENS4_18smem_ptr_flag_bitsILi8EEENSR_INS5_IJNSA_ILi8EEESH_EEENS5_IJSH_SD_EEEEEEEvNS4_8identityESZ_S19_vS1A_EENS_8epilogue10collective6detail29Sm90TmaWarpSpecializedAdapterINS1D_15DefaultEpilogueIaSK_SK_NS1C_6thread17LinearCombinationIaLi1EiiLNS1H_9ScaleType4KindE0ELNS_15FloatRoundStyleE2EaEENS1_15EpilogueDefaultEEEEEvvEEEEvNT_6ParamsE)
	.align		4
        /*000c*/ 	.word	index@(__assertfail)
	.align		4
        /*0010*/ 	.word	0x00000000
	.align		4
        /*0014*/ 	.word	0xfffffffe
	.align		4
        /*0018*/ 	.word	0x00000000
	.align		4
        /*001c*/ 	.word	0xfffffffd
	.align		4
        /*0020*/ 	.word	0x00000000
	.align		4
        /*0024*/ 	.word	0xfffffffc


//--------------------- .nv.constant4             --------------------------
	.section	.nv.constant4,"a",@progbits
	.align	8
	.align		8
.nv.constant4:
        /*0000*/ 	.dword	__assertfail
	.align		8
        /*0008*/ 	.dword	__unnamed_1
	.align		8
        /*0010*/ 	.dword	_ZN40_INTERNAL_991f0846_4_k_cu_5e32ad1b_180454cuda3std3__45__cpo5beginE
	.align		8
        /*0018*/ 	.dword	_ZN40_INTERNAL_991f0846_4_k_cu_5e32ad1b_180454cuda3std3__45__cpo3endE
	.align		8
        /*0020*/ 	.dword	_ZN40_INTERNAL_991f0846_4_k_cu_5e32ad1b_180454cuda3std3__45__cpo6cbeginE
	.align		8
        /*0028*/ 	.dword	_ZN40_INTERNAL_991f0846_4_k_cu_5e32ad1b_180454cuda3std3__45__cpo4cendE
	.align		8
        /*0030*/ 	.dword	_ZN40_INTERNAL_991f0846_4_k_cu_5e32ad1b_180454cuda3std3__442_GLOBAL__N__991f0846_4_k_cu_5e32ad1b_180456ignoreE
	.align		8
        /*0038*/ 	.dword	_ZN40_INTERNAL_991f0846_4_k_cu_5e32ad1b_180454cuda3std3__419piecewise_constructE
	.align		8
        /*0040*/ 	.dword	_ZN40_INTERNAL_991f0846_4_k_cu_5e32ad1b_180454cuda3std3__48in_placeE
	.align		8
        /*0048*/ 	.dword	_ZN40_INTERNAL_991f0846_4_k_cu_5e32ad1b_180454cuda3std6ranges3__45__cpo4swapE
	.align		8
        /*0050*/ 	.dword	_ZN40_INTERNAL_991f0846_4_k_cu_5e32ad1b_180454cuda3std6ranges3__45__cpo9iter_moveE
	.align		8
        /*0058*/ 	.dword	_ZN40_INTERNAL_991f0846_4_k_cu_5e32ad1b_180454cute7productE
	.align		8
        /*0060*/ 	.dword	_ZN40_INTERNAL_991f0846_4_k_cu_5e32ad1b_180454cute1_E
	.align		8
        /*0068*/ 	.dword	$str$22
	.align		8
        /*0070*/ 	.dword	$str$23


//--------------------- .text._ZN7cutlass13device_kernelINS_4gemm6kernel13GemmUniversalIN4cute5tupleIJiiiiEEENS1_10collective13CollectiveMmaINS1_34MainloopSm90TmaGmmaWarpSpecializedILi4ENS5_IJNS4_1CILi4EEENSA_ILi2EEENSA_ILi1EEEEEENS1_35KernelTmaWarpSpecializedCooperativeEEENS5_IJNSA_ILi128EEENSA_ILi256EEESH_EEEaNS5_IJlSD_lEEEaSK_NS4_8TiledMMAINS4_8MMA_AtomIJNS4_4SM904GMMA27MMA_64x256x32_S32S8S8_SS_TNEEEENS4_6LayoutINS5_IJSC_SD_SD_EEENS5_IJSD_NSA_ILi0EEEST_EEEEENS5_IJNS4_10UnderscoreESW_SW_EEEEENS4_23SM90_TMA_LOAD_MULTICASTENS4_14ComposedLayoutINS4_7SwizzleILi3ELi4ELi3EEENS4_18smem_ptr_flag_bitsILi8EEENSR_INS5_IJNSA_ILi8EEESH_EEENS5_IJSH_SD_EEEEEEEvNS4_8identityESZ_S19_vS1A_EENS_8epilogue10collective6detail29Sm90TmaWarpSpecializedAdapterINS1D_15DefaultEpilogueIaSK_SK_NS1C_6thread17LinearCombinationIaLi1EiiLNS1H_9ScaleType4KindE0ELNS_15FloatRoundStyleE2EaEENS1_15EpilogueDefaultEEEEEvvEEEEvNT_6ParamsE --------------------------
	.section	.text._ZN7cutlass13device_kernelINS_4gemm6kernel13GemmUniversalIN4cute5tupleIJiiiiEEENS1_10collective13CollectiveMmaINS1_34MainloopSm90TmaGmmaWarpSpecializedILi4ENS5_IJNS4_1CILi4EEENSA_ILi2EEENSA_ILi1EEEEEENS1_35KernelTmaWarpSpecializedCooperativeEEENS5_IJNSA_ILi128EEENSA_ILi256EEESH_EEEaNS5_IJlSD_lEEEaSK_NS4_8TiledMMAINS4_8MMA_AtomIJNS4_4SM904GMMA27MMA_64x256x32_S32S8S8_SS_TNEEEENS4_6LayoutINS5_IJSC_SD_SD_EEENS5_IJSD_NSA_ILi0EEEST_EEEEENS5_IJNS4_10UnderscoreESW_SW_EEEEENS4_23SM90_TMA_LOAD_MULTICASTENS4_14ComposedLayoutINS4_7SwizzleILi3ELi4ELi3EEENS4_18smem_ptr_flag_bitsILi8EEENSR_INS5_IJNSA_ILi8EEESH_EEENS5_IJSH_SD_EEEEEEEvNS4_8identityESZ_S19_vS1A_EENS_8epilogue10collective6detail29Sm90TmaWarpSpecializedAdapterINS1D_15DefaultEpilogueIaSK_SK_NS1C_6thread17LinearCombinationIaLi1EiiLNS1H_9ScaleType4KindE0ELNS_15FloatRoundStyleE2EaEENS1_15EpilogueDefaultEEEEEvvEEEEvNT_6ParamsE,"ax",@progbits
	.align	128
.text._ZN7cutlass13device_kernelINS_4gemm6kernel13GemmUniversalIN4cute5tupleIJiiiiEEENS1_10collective13CollectiveMmaINS1_34MainloopSm90TmaGmmaWarpSpecializedILi4ENS5_IJNS4_1CILi4EEENSA_ILi2EEENSA_ILi1EEEEEENS1_35KernelTmaWarpSpecializedCooperativeEEENS5_IJNSA_ILi128EEENSA_ILi256EEESH_EEEaNS5_IJlSD_lEEEaSK_NS4_8TiledMMAINS4_8MMA_AtomIJNS4_4SM904GMMA27MMA_64x256x32_S32S8S8_SS_TNEEEENS4_6LayoutINS5_IJSC_SD_SD_EEENS5_IJSD_NSA_ILi0EEEST_EEEEENS5_IJNS4_10UnderscoreESW_SW_EEEEENS4_23SM90_TMA_LOAD_MULTICASTENS4_14ComposedLayoutINS4_7SwizzleILi3ELi4ELi3EEENS4_18smem_ptr_flag_bitsILi8EEENSR_INS5_IJNSA_ILi8EEESH_EEENS5_IJSH_SD_EEEEEEEvNS4_8identityESZ_S19_vS1A_EENS_8epilogue10collective6detail29Sm90TmaWarpSpecializedAdapterINS1D_15DefaultEpilogueIaSK_SK_NS1C_6thread17LinearCombinationIaLi1EiiLNS1H_9ScaleType4KindE0ELNS_15FloatRoundStyleE2EaEENS1_15EpilogueDefaultEEEEEvvEEEEvNT_6ParamsE:
        .type           _ZN7cutlass13device_kernelINS_4gemm6kernel13GemmUniversalIN4cute5tupleIJiiiiEEENS1_10collective13CollectiveMmaINS1_34MainloopSm90TmaGmmaWarpSpecializedILi4ENS5_IJNS4_1CILi4EEENSA_ILi2EEENSA_ILi1EEEEEENS1_35KernelTmaWarpSpecializedCooperativeEEENS5_IJNSA_ILi128EEENSA_ILi256EEESH_EEEaNS5_IJlSD_lEEEaSK_NS4_8TiledMMAINS4_8MMA_AtomIJNS4_4SM904GMMA27MMA_64x256x32_S32S8S8_SS_TNEEEENS4_6LayoutINS5_IJSC_SD_SD_EEENS5_IJSD_NSA_ILi0EEEST_EEEEENS5_IJNS4_10UnderscoreESW_SW_EEEEENS4_23SM90_TMA_LOAD_MULTICASTENS4_14ComposedLayoutINS4_7SwizzleILi3ELi4ELi3EEENS4_18smem_ptr_flag_bitsILi8EEENSR_INS5_IJNSA_ILi8EEESH_EEENS5_IJSH_SD_EEEEEEEvNS4_8identityESZ_S19_vS1A_EENS_8epilogue10collective6detail29Sm90TmaWarpSpecializedAdapterINS1D_15DefaultEpilogueIaSK_SK_NS1C_6thread17LinearCombinationIaLi1EiiLNS1H_9ScaleType4KindE0ELNS_15FloatRoundStyleE2EaEENS1_15EpilogueDefaultEEEEEvvEEEEvNT_6ParamsE,@function
        .size           _ZN7cutlass13device_kernelINS_4gemm6kernel13GemmUniversalIN4cute5tupleIJiiiiEEENS1_10collective13CollectiveMmaINS1_34MainloopSm90TmaGmmaWarpSpecializedILi4ENS5_IJNS4_1CILi4EEENSA_ILi2EEENSA_ILi1EEEEEENS1_35KernelTmaWarpSpecializedCooperativeEEENS5_IJNSA_ILi128EEENSA_ILi256EEESH_EEEaNS5_IJlSD_lEEEaSK_NS4_8TiledMMAINS4_8MMA_AtomIJNS4_4SM904GMMA27MMA_64x256x32_S32S8S8_SS_TNEEEENS4_6LayoutINS5_IJSC_SD_SD_EEENS5_IJSD_NSA_ILi0EEEST_EEEEENS5_IJNS4_10UnderscoreESW_SW_EEEEENS4_23SM90_TMA_LOAD_MULTICASTENS4_14ComposedLayoutINS4_7SwizzleILi3ELi4ELi3EEENS4_18smem_ptr_flag_bitsILi8EEENSR_INS5_IJNSA_ILi8EEESH_EEENS5_IJSH_SD_EEEEEEEvNS4_8identityESZ_S19_vS1A_EENS_8epilogue10collective6detail29Sm90TmaWarpSpecializedAdapterINS1D_15DefaultEpilogueIaSK_SK_NS1C_6thread17LinearCombinationIaLi1EiiLNS1H_9ScaleType4KindE0ELNS_15FloatRoundStyleE2EaEENS1_15EpilogueDefaultEEEEEvvEEEEvNT_6ParamsE,(.L_x_329 - _ZN7cutlass13device_kernelINS_4gemm6kernel13GemmUniversalIN4cute5tupleIJiiiiEEENS1_10collective13CollectiveMmaINS1_34MainloopSm90TmaGmmaWarpSpecializedILi4ENS5_IJNS4_1CILi4EEENSA_ILi2EEENSA_ILi1EEEEEENS1_35KernelTmaWarpSpecializedCooperativeEEENS5_IJNSA_ILi128EEENSA_ILi256EEESH_EEEaNS5_IJlSD_lEEEaSK_NS4_8TiledMMAINS4_8MMA_AtomIJNS4_4SM904GMMA27MMA_64x256x32_S32S8S8_SS_TNEEEENS4_6LayoutINS5_IJSC_SD_SD_EEENS5_IJSD_NSA_ILi0EEEST_EEEEENS5_IJNS4_10UnderscoreESW_SW_EEEEENS4_23SM90_TMA_LOAD_MULTICASTENS4_14ComposedLayoutINS4_7SwizzleILi3ELi4ELi3EEENS4_18smem_ptr_flag_bitsILi8EEENSR_INS5_IJNSA_ILi8EEESH_EEENS5_IJSH_SD_EEEEEEEvNS4_8identityESZ_S19_vS1A_EENS_8epilogue10collective6detail29Sm90TmaWarpSpecializedAdapterINS1D_15DefaultEpilogueIaSK_SK_NS1C_6thread17LinearCombinationIaLi1EiiLNS1H_9ScaleType4KindE0ELNS_15FloatRoundStyleE2EaEENS1_15EpilogueDefaultEEEEEvvEEEEvNT_6ParamsE)
        .other          _ZN7cutlass13device_kernelINS_4gemm6kernel13GemmUniversalIN4cute5tupleIJiiiiEEENS1_10collective13CollectiveMmaINS1_34MainloopSm90TmaGmmaWarpSpecializedILi4ENS5_IJNS4_1CILi4EEENSA_ILi2EEENSA_ILi1EEEEEENS1_35KernelTmaWarpSpecializedCooperativeEEENS5_IJNSA_ILi128EEENSA_ILi256EEESH_EEEaNS5_IJlSD_lEEEaSK_NS4_8TiledMMAINS4_8MMA_AtomIJNS4_4SM904GMMA27MMA_64x256x32_S32S8S8_SS_TNEEEENS4_6LayoutINS5_IJSC_SD_SD_EEENS5_IJSD_NSA_ILi0EEEST_EEEEENS5_IJNS4_10UnderscoreESW_SW_EEEEENS4_23SM90_TMA_LOAD_MULTICASTENS4_14ComposedLayoutINS4_7SwizzleILi3ELi4ELi3EEENS4_18smem_ptr_flag_bitsILi8EEENSR_INS5_IJNSA_ILi8EEESH_EEENS5_IJSH_SD_EEEEEEEvNS4_8identityESZ_S19_vS1A_EENS_8epilogue10collective6detail29Sm90TmaWarpSpecializedAdapterINS1D_15DefaultEpilogueIaSK_SK_NS1C_6thread17LinearCombinationIaLi1EiiLNS1H_9ScaleType4KindE0ELNS_15FloatRoundStyleE2EaEENS1_15EpilogueDefaultEEEEEvvEEEEvNT_6ParamsE,@"STO_CUDA_ENTRY STV_DEFAULT"
_ZN7cutlass13device_kernelINS_4gemm6kernel13GemmUniversalIN4cute5tupleIJiiiiEEENS1_10collective13CollectiveMmaINS1_34MainloopSm90TmaGmmaWarpSpecializedILi4ENS5_IJNS4_1CILi4EEENSA_ILi2EEENSA_ILi1EEEEEENS1_35KernelTmaWarpSpecializedCooperativeEEENS5_IJNSA_ILi128EEENSA_ILi256EEESH_EEEaNS5_IJlSD_lEEEaSK_NS4_8TiledMMAINS4_8MMA_AtomIJNS4_4SM904GMMA27MMA_64x256x32_S32S8S8_SS_TNEEEENS4_6LayoutINS5_IJSC_SD_SD_EEENS5_IJSD_NSA_ILi0EEEST_EEEEENS5_IJNS4_10UnderscoreESW_SW_EEEEENS4_23SM90_TMA_LOAD_MULTICASTENS4_14ComposedLayoutINS4_7SwizzleILi3ELi4ELi3EEENS4_18smem_ptr_flag_bitsILi8EEENSR_INS5_IJNSA_ILi8EEESH_EEENS5_IJSH_SD_EEEEEEEvNS4_8identityESZ_S19_vS1A_EENS_8epilogue10collective6detail29Sm90TmaWarpSpecializedAdapterINS1D_15DefaultEpilogueIaSK_SK_NS1C_6thread17LinearCombinationIaLi1EiiLNS1H_9ScaleType4KindE0ELNS_15FloatRoundStyleE2EaEENS1_15EpilogueDefaultEEEEEvvEEEEvNT_6ParamsE:
[----:B------:R-:W0:Y:S01]  /*0000*/  LDC R1, c[0x0][0x28] ;  /* 0x00000a00ff017b82 */ /* 0x000e220000000800 */
[----:B------:R-:W1:Y:S01]  /*0010*/  S2R R18, SR_TID.X ;  /* 0x0000000000127919 */ /* 0x000e620000002100 */
[----:B------:R-:W-:Y:S01]  /*0020*/  ELECT P0, URZ, PT ;  /* 0x00000000003f782f */ /* 0x000fe20003800000 */
[----:B------:R-:W-:Y:S01]  /*0030*/  BSSY B0, `(.L_x_0) ;  /* 0x000000f000007945 */ /* 0x000fe20003800000 */
[--C-:B-1----:R-:W-:Y:S02]  /*0040*/  SHF.R.U32.HI R0, RZ, 0x5, R18.reuse ;  /* 0x00000005ff007819 */ /* 0x102fe40000011612 */
[----:B------:R-:W-:-:S03]  /*0050*/  SHF.R.U32.HI R3, RZ, 0x7, R18 ;  /* 0x00000007ff037819 */ /* 0x000fc60000011612 */
[----:B------:R-:W1:Y:S04]  /*0060*/  SHFL.IDX PT, R2, R0, RZ, 0x1f ;  /* 0x00001fff00027589 */ /* 0x000e6800000e0000 */
[----:B------:R2:W3:Y:S01]  /*0070*/  SHFL.IDX PT, R5, R3, RZ, 0x1f ;  /* 0x00001fff03057589 */ /* 0x0004e200000e0000 */
[----:B-1----:R-:W-:-:S13]  /*0080*/  ISETP.NE.OR P0, PT, R2, RZ, !P0 ;  /* 0x000000ff0200720c */ /* 0x002fda0004705670 */
[----:B0-23--:R-:W-:Y:S05]  /*0090*/  @P0 BRA `(.L_x_1) ;  /* 0x0000000000200947 */ /* 0x00dfea0003800000 */
[----:B------:R-:W-:Y:S02]  /*00a0*/  ULDC.64 UR4, c[0x0][0x198] ;  /* 0x0000660000047ab9 */ /* 0x000fe40000000a00 */
[----:B------:R-:W-:Y:S02]  /*00b0*/  UIADD3 UR6, UP0, UR4, 0xf0, URZ ;  /* 0x000000f004067890 */ /* 0x000fe4000ff1e03f */
[----:B------:R-:W-:Y:S02]  /*00c0*/  UIADD3 UR4, UP1, UR4, 0x1f0, URZ ;  /* 0x000001f004047890 */ /* 0x000fe4000ff3e03f */
[----:B------:R-:W-:Y:S02]  /*00d0*/  UIADD3.X UR7, URZ, UR5, URZ, UP0, !UPT ;  /* 0x000000053f077290 */ /* 0x000fe400087fe43f */
[----:B------:R-:W-:-:S07]  /*00e0*/  UIADD3.X UR5, URZ, UR5, URZ, UP1, !UPT ;  /* 0x000000053f057290 */ /* 0x000fce0008ffe43f */
[----:B------:R0:W-:Y:S02]  /*00f0*/  UTMACCTL.PF [UR6] ;  /* 0x00000000060079b9 */ /* 0x0001e40008040000 */
[----:B------:R0:W-:Y:S02]  /*0100*/  UTMACCTL.PF [UR4] ;  /* 0x00000000040079b9 */ /* 0x0001e40008040000 */
[----:B0-----:R-:W-:Y:S01]  /*0110*/  NOP ;  /* 0x0000000000007918 */ /* 0x001fe20000000000 */
.L_x_1:
[----:B------:R-:W-:Y:S05]  /*0120*/  BSYNC B0 ;  /* 0x0000000000007941 */ /* 0x000fea0003800000 */
.L_x_0:
[----:B------:R-:W0:Y:S02]  /*0130*/  SHFL.IDX PT, R3, R0, RZ, 0x1f ;  /* 0x00001fff00037589 */ /* 0x000e2400000e0000 */
[----:B0-----:R-:W-:-:S13]  /*0140*/  ISETP.NE.AND P0, PT, R3, RZ, PT ;  /* 0x000000ff0300720c */ /* 0x001fda0003f05270 */
[----:B------:R-:W-:Y:S05]  /*0150*/  @P0 BRA `(.L_x_2) ;  /* 0x0000000000580947 */ /* 0x000fea0003800000 */
[----:B------:R-:W0:Y:S01]  /*0160*/  S2UR UR8, SR_CgaCtaId ;  /* 0x00000000000879c3 */ /* 0x000e220000008800 */
[----:B------:R-:W-:Y:S01]  /*0170*/  UMOV UR4, 0x400 ;  /* 0x0000040000047882 */ /* 0x000fe20000000000 */
[----:B------:R-:W-:Y:S01]  /*0180*/  UMOV UR5, 0x1 ;  /* 0x0000000100057882 */ /* 0x000fe20000000000 */
[----:B------:R-:W-:Y:S01]  /*0190*/  UMOV UR6, 0xa ;  /* 0x0000000a00067882 */ /* 0x000fe20000000000 */
[----:B------:R-:W-:Y:S01]  /*01a0*/  ELECT P0, URZ, PT ;  /* 0x00000000003f782f */ /* 0x000fe20003800000 */
[----:B------:R-:W-:-:S04]  /*01b0*/  UIADD3 UR6, -UR6, 0x100000, URZ ;  /* 0x0010000006067890 */ /* 0x000fc8000fffe13f */
[----:B------:R-:W-:Y:S02]  /*01c0*/  USHF.L.U32 UR7, UR6, 0xb, URZ ;  /* 0x0000000b06077899 */ /* 0x000fe4000800063f */
[----:B------:R-:W-:Y:S02]  /*01d0*/  USHF.L.U32 UR6, UR6, 0x1, URZ ;  /* 0x0000000106067899 */ /* 0x000fe4000800063f */
[----:B0-----:R-:W-:Y:S02]  /*01e0*/  ULEA UR8, UR8, UR4, 0x18 ;  /* 0x0000000408087291 */ /* 0x001fe4000f8ec03f */
[----:B------:R-:W-:-:S04]  /*01f0*/  UIADD3 UR4, -UR5, 0x100000, URZ ;  /* 0x0010000005047890 */ /* 0x000fc8000fffe13f */
[----:B------:R-:W-:Y:S02]  /*0200*/  USHF.L.U32 UR5, UR4, 0xb, URZ ;  /* 0x0000000b04057899 */ /* 0x000fe4000800063f */
[----:B------:R-:W-:Y:S01]  /*0210*/  USHF.L.U32 UR4, UR4, 0x1, URZ ;  /* 0x0000000104047899 */ /* 0x000fe2000800063f */
[----:B------:R-:W0:Y:S11]  /*0220*/  FENCE.VIEW.ASYNC.S ;  /* 0x00000000000073c6 */ /* 0x000e360000000000 */
[----:B0-----:R0:W1:Y:S01]  /*0230*/  SYNCS.EXCH.64 URZ, [UR8], UR4 ;  /* 0x00000004083f75b2 */ /* 0x0010620008000100 */
[----:B------:R0:W2:Y:S01]  /*0240*/  SYNCS.EXCH.64 URZ, [UR8+0x20], UR6 ;  /* 0x00002006083f75b2 */ /* 0x0000a20008000100 */
[----:B------:R0:W3:Y:S01]  /*0250*/  SYNCS.EXCH.64 URZ, [UR8+0x8], UR4 ;  /* 0x00000804083f75b2 */ /* 0x0000e20008000100 */
[----:B------:R0:W4:Y:S01]  /*0260*/  SYNCS.EXCH.64 URZ, [UR8+0x28], UR6 ;  /* 0x00002806083f75b2 */ /* 0x0001220008000100 */
[----:B------:R0:W0:Y:S01]  /*0270*/  SYNCS.EXCH.64 URZ, [UR8+0x10], UR4 ;  /* 0x00001004083f75b2 */ /* 0x0000220008000100 */
[----:B------:R0:W0:Y:S01]  /*0280*/  SYNCS.EXCH.64 URZ, [UR8+0x30], UR6 ;  /* 0x00003006083f75b2 */ /* 0x0000220008000100 */
[----:B------:R0:W0:Y:S01]  /*0290*/  SYNCS.EXCH.64 URZ, [UR8+0x18], UR4 ;  /* 0x00001804083f75b2 */ /* 0x0000220008000100 */
[----:B------:R0:W0:Y:S01]  /*02a0*/  SYNCS.EXCH.64 URZ, [UR8+0x38], UR6 ;  /* 0x00003806083f75b2 */ /* 0x0000220008000100 */
[----:B------:R-:W-:Y:S01]  /*02b0*/  NOP ;  /* 0x0000000000007918 */ /* 0x000fe20000000000 */
.L_x_2:
[----:B------:R-:W-:Y:S01]  /*02c0*/  SHF.R.S32.HI R7, RZ, 0x1f, R18 ;  /* 0x0000001fff077819 */ /* 0x000fe20000011412 */
[----:B------:R-:W5:Y:S01]  /*02d0*/  SHFL.IDX PT, R0, R0, RZ, 0x1f ;  /* 0x00001fff00007589 */ /* 0x000f6200000e0000 */
[----:B0-----:R-:W0:Y:S01]  /*02e0*/  S2UR UR8, SR_CTAID.X ;  /* 0x00000000000879c3 */ /* 0x001e220000002500 */
[----:B------:R-:W-:Y:S02]  /*02f0*/  ELECT P0, URZ, PT ;  /* 0x00000000003f782f */ /* 0x000fe40003800000 */
[----:B------:R-:W-:Y:S01]  /*0300*/  LEA.HI R7, R7, R18, RZ, 0x7 ;  /* 0x0000001207077211 */ /* 0x000fe200078f38ff */
[----:B------:R-:W1:Y:S01]  /*0310*/  S2R R4, SR_CTAID.Y ;  /* 0x0000000000047919 */ /* 0x000e620000002600 */
[----:B------:R-:W-:Y:S01]  /*0320*/  SHF.R.S32.HI R8, RZ, 0x1f, R3 ;  /* 0x0000001fff087819 */ /* 0x000fe20000011403 */
[----:B------:R-:W-:Y:S01]  /*0330*/  ULDC UR4, c[0x0][0x150] ;  /* 0x0000540000047ab9 */ /* 0x000fe20000000800 */
[----:B------:R-:W-:Y:S01]  /*0340*/  LOP3.LUT R7, R7, 0xffffff80, RZ, 0xc0, !PT ;  /* 0xffffff8007077812 */ /* 0x000fe200078ec0ff */
[----:B------:R-:W-:Y:S01]  /*0350*/  NOP ;  /* 0x0000000000007918 */ /* 0x000fe20000000000 */
[----:B------:R-:W-:Y:S01]  /*0360*/  LEA.HI R8, R8, R3, RZ, 0x2 ;  /* 0x0000000308087211 */ /* 0x000fe200078f10ff */
[----:B------:R-:W2:Y:S01]  /*0370*/  LDC R10, c[0x0][0x144] ;  /* 0x00005100ff0a7b82 */ /* 0x000ea20000000800 */
[----:B------:R-:W-:Y:S01]  /*0380*/  NOP ;  /* 0x0000000000007918 */ /* 0x000fe20000000000 */
[----:B------:R-:W-:Y:S01]  /*0390*/  IMAD.IADD R6, R18, 0x1, -R7 ;  /* 0x0000000112067824 */ /* 0x000fe200078e0a07 */
[----:B------:R-:W-:Y:S01]  /*03a0*/  LOP3.LUT R8, R8, 0x3ffffffc, RZ, 0xc0, !PT ;  /* 0x3ffffffc08087812 */ /* 0x000fe200078ec0ff */
[----:B------:R-:W-:Y:S01]  /*03b0*/  IMAD.MOV.U32 R23, RZ, RZ, 0x1 ;  /* 0x00000001ff177424 */ /* 0x000fe200078e00ff */
[----:B------:R-:W-:-:S02]  /*03c0*/  ISETP.NE.AND P3, PT, R5, RZ, PT ;  /* 0x000000ff0500720c */ /* 0x000fc40003f65270 */
[----:B------:R-:W-:Y:S01]  /*03d0*/  SHF.R.S32.HI R7, RZ, 0x1f, R6 ;  /* 0x0000001fff077819 */ /* 0x000fe20000011406 */
[----:B------:R-:W-:Y:S01]  /*03e0*/  IMAD.IADD R8, R3, 0x1, -R8 ;  /* 0x0000000103087824 */ /* 0x000fe200078e0a08 */
[----:B------:R-:W3:Y:S02]  /*03f0*/  LDC R12, c[0x0][0x140] ;  /* 0x00005000ff0c7b82 */ /* 0x000ee40000000800 */
[----:B------:R-:W-:Y:S02]  /*0400*/  LEA.HI R7, R7, R6, RZ, 0x3 ;  /* 0x0000000607077211 */ /* 0x000fe400078f18ff */
[----:B-----5:R-:W-:Y:S02]  /*0410*/  ISETP.NE.OR P0, PT, R0, RZ, !P0 ;  /* 0x000000ff0000720c */ /* 0x020fe40004705670 */
[--C-:B------:R-:W-:Y:S02]  /*0420*/  SHF.R.S32.HI R0, RZ, 0x3, R7.reuse ;  /* 0x00000003ff007819 */ /* 0x100fe40000011407 */
[----:B------:R-:W-:-:S02]  /*0430*/  SHF.R.S32.HI R7, RZ, 0x1f, R7 ;  /* 0x0000001fff077819 */ /* 0x000fc40000011407 */
[----:B0-----:R-:W-:Y:S02]  /*0440*/  I2FP.F32.U32 R9, UR8 ;  /* 0x0000000800097c45 */ /* 0x001fe40008201000 */
[----:B------:R-:W-:-:S03]  /*0450*/  LEA.HI R7, R7, R0, RZ, 0x2 ;  /* 0x0000000007077211 */ /* 0x000fc600078f10ff */
[----:B------:R-:W-:Y:S01]  /*0460*/  FMUL R9, R9, UR4 ;  /* 0x0000000409097c20 */ /* 0x000fe20008400000 */
[----:B------:R-:W-:Y:S01]  /*0470*/  LOP3.LUT R7, R7, 0xfffffffc, RZ, 0xc0, !PT ;  /* 0xfffffffc07077812 */ /* 0x000fe200078ec0ff */
[----:B------:R-:W-:Y:S01]  /*0480*/  VOTEU.ALL UP0, P0 ;  /* 0x00000000003f7886 */ /* 0x000fe20000000000 */
[----:B-1----:R-:W-:Y:S01]  /*0490*/  I2FP.F32.U32 R11, R4 ;  /* 0x00000004000b7245 */ /* 0x002fe20000201000 */
[----:B------:R-:W-:Y:S01]  /*04a0*/  ULDC UR4, c[0x0][0x154] ;  /* 0x0000550000047ab9 */ /* 0x000fe20000000800 */
[----:B------:R-:W-:Y:S01]  /*04b0*/  VOTEU.ALL UP1, P0 ;  /* 0x00000000003f7886 */ /* 0x000fe20000020000 */
[----:B------:R-:W-:Y:S01]  /*04c0*/  IMAD.IADD R7, R0, 0x1, -R7 ;  /* 0x0000000100077824 */ /* 0x000fe200078e0a07 */
[----:B------:R-:W0:Y:S01]  /*04d0*/  F2I.U32.TRUNC.NTZ R9, R9 ;  /* 0x0000000900097305 */ /* 0x000e22000020f000 */
[----:B------:R-:W1:Y:S01]  /*04e0*/  @!UP0 S2UR UR7, SR_CgaCtaId ;  /* 0x00000000000789c3 */ /* 0x000e620000008800 */
[----:B------:R-:W-:Y:S01]  /*04f0*/  @!UP0 UMOV UR6, 0x400 ;  /* 0x0000040000068882 */ /* 0x000fe20000000000 */
[----:B------:R-:W-:Y:S01]  /*0500*/  IMAD R8, R8, 0x4, R7 ;  /* 0x0000000408087824 */ /* 0x000fe200078e0207 */
[----:B---3--:R-:W-:-:S04]  /*0510*/  ISETP.EQ.U32.AND P2, PT, R12, 0x1, PT ;  /* 0x000000010c00780c */ /* 0x008fc80003f42070 */
[----:B------:R-:W-:-:S04]  /*0520*/  SHF.R.S32.HI R3, RZ, 0x1f, R8 ;  /* 0x0000001fff037819 */ /* 0x000fc80000011408 */
[----:B------:R-:W-:Y:S01]  /*0530*/  LEA.HI R0, R3, R8, RZ, 0x2 ;  /* 0x0000000803007211 */ /* 0x000fe200078f10ff */
[----:B0-----:R-:W-:-:S03]  /*0540*/  IMAD.MOV R7, RZ, RZ, -R9 ;  /* 0x000000ffff077224 */ /* 0x001fc600078e0a09 */
[----:B------:R-:W-:Y:S01]  /*0550*/  LOP3.LUT R9, R0, 0xfffffffc, RZ, 0xc0, !PT ;  /* 0xfffffffc00097812 */ /* 0x000fe200078ec0ff */
[----:B--2---:R-:W-:Y:S02]  /*0560*/  IMAD R3, R10, R7, UR8 ;  /* 0x000000080a037e24 */ /* 0x004fe4000f8e0207 */
[----:B------:R-:W-:Y:S02]  /*0570*/  FMUL R10, R11, UR4 ;  /* 0x000000040b0a7c20 */ /* 0x000fe40008400000 */
[C---:B------:R-:W-:Y:S01]  /*0580*/  IMAD.IADD R0, R8.reuse, 0x1, -R9 ;  /* 0x0000000108007824 */ /* 0x040fe200078e0a09 */
[----:B------:R-:W0:Y:S01]  /*0590*/  LDC R7, c[0x0][0x148] ;  /* 0x00005200ff077b82 */ /* 0x000e220000000800 */
[----:B------:R-:W-:Y:S01]  /*05a0*/  SHF.R.S32.HI R9, RZ, 0x1f, R2 ;  /* 0x0000001fff097819 */ /* 0x000fe20000011402 */
[----:B------:R-:W-:Y:S01]  /*05b0*/  IMAD.SHL.U32 R11, R8, 0x4, RZ ;  /* 0x00000004080b7824 */ /* 0x000fe200078e00ff */
[----:B------:R-:W-:Y:S01]  /*05c0*/  UMOV UR4, 0x20 ;  /* 0x0000002000047882 */ /* 0x000fe20000000000 */
[----:B------:R-:W-:Y:S01]  /*05d0*/  ISETP.NE.AND P4, PT, R0, R3, PT ;  /* 0x000000030000720c */ /* 0x000fe20003f85270 */
[----:B------:R-:W2:Y:S01]  /*05e0*/  F2I.U32.TRUNC.NTZ R10, R10 ;  /* 0x0000000a000a7305 */ /* 0x000ea2000020f000 */
[----:B------:R-:W-:Y:S01]  /*05f0*/  LEA.HI R9, R9, R2, RZ, 0x2 ;  /* 0x0000000209097211 */ /* 0x000fe200078f10ff */
[----:B------:R-:W-:-:S04]  /*0600*/  @!UP0 UIADD3 UR4, -UR4, 0x100000, URZ ;  /* 0x0010000004048890 */ /* 0x000fc8000fffe13f */
[----:B------:R-:W-:Y:S02]  /*0610*/  @!UP0 USHF.L.U32 UR5, UR4, 0xb, URZ ;  /* 0x0000000b04058899 */ /* 0x000fe4000800063f */
[----:B------:R-:W-:Y:S01]  /*0620*/  @!UP0 USHF.L.U32 UR4, UR4, 0x1, URZ ;  /* 0x0000000104048899 */ /* 0x000fe2000800063f */
[----:B------:R-:W-:Y:S01]  /*0630*/  LOP3.LUT R152, R8, 0xc, R11, 0x78, !PT ;  /* 0x0000000c08987812 */ /* 0x000fe200078e780b */
[----:B-1----:R-:W-:Y:S01]  /*0640*/  @!UP0 ULEA UR6, UR7, UR6, 0x18 ;  /* 0x0000000607068291 */ /* 0x002fe2000f8ec03f */
[----:B------:R-:W-:Y:S01]  /*0650*/  LOP3.LUT R9, R9, 0xfffffffc, RZ, 0xc0, !PT ;  /* 0xfffffffc09097812 */ /* 0x000fe200078ec0ff */
[----:B------:R-:W-:Y:S01]  /*0660*/  VOTEU.ALL UP0, P0 ;  /* 0x00000000003f7886 */ /* 0x000fe20000000000 */
[----:B------:R-:W-:Y:S01]  /*0670*/  LOP3.LUT P0, RZ, R6, 0x7, RZ, 0xc0, !PT ;  /* 0x0000000706ff7812 */ /* 0x000fe2000780c0ff */
[----:B------:R-:W-:Y:S02]  /*0680*/  VIADD R6, R5, 0xffffffff ;  /* 0xffffffff05067836 */ /* 0x000fe40000000000 */
[----:B------:R-:W-:Y:S01]  /*0690*/  IMAD.IADD R0, R2, 0x1, -R9 ;  /* 0x0000000102007824 */ /* 0x000fe200078e0a09 */
[----:B------:R-:W-:-:S02]  /*06a0*/  ISETP.LT.U32.AND P0, PT, R152, 0x8, !P0 ;  /* 0x000000089800780c */ /* 0x000fc40004701070 */
[----:B------:R-:W-:Y:S01]  /*06b0*/  @P4 SHF.R.S32.HI R9, RZ, 0x1f, R152 ;  /* 0x0000001fff094819 */ /* 0x000fe20000011498 */
[----:B--2---:R-:W-:Y:S01]  /*06c0*/  IMAD.MOV R21, RZ, RZ, -R10 ;  /* 0x000000ffff157224 */ /* 0x004fe200078e0a0a */
[C---:B------:R-:W-:Y:S01]  /*06d0*/  ISETP.NE.AND P1, PT, R0.reuse, 0x3, PT ;  /* 0x000000030000780c */ /* 0x040fe20003f25270 */
[----:B------:R-:W1:Y:S02]  /*06e0*/  FENCE.VIEW.ASYNC.S ;  /* 0x00000000000073c6 */ /* 0x000e640000000000 */
[----:B-1----:R1:W2:Y:S01]  /*06f0*/  @!UP0 SYNCS.EXCH.64 URZ, [UR6+0x50], UR4 ;  /* 0x00005004063f85b2 */ /* 0x0022a20008000100 */
[----:B------:R-:W-:Y:S01]  /*0700*/  @P4 LEA.HI R9, R9, R152, RZ, 0x2 ;  /* 0x0000009809094211 */ /* 0x000fe200078f10ff */
[----:B0-----:R-:W-:Y:S01]  /*0710*/  IMAD R2, R7, R21, R4 ;  /* 0x0000001507027224 */ /* 0x001fe200078e0204 */
[----:B------:R-:W-:Y:S02]  /*0720*/  ISETP.EQ.OR P1, PT, R0, RZ, !P1 ;  /* 0x000000ff0000720c */ /* 0x000fe40004f22670 */
[----:B------:R-:W-:-:S02]  /*0730*/  @P4 SHF.R.S32.HI R9, RZ, 0x2, R9 ;  /* 0x00000002ff094819 */ /* 0x000fc40000011409 */
[----:B------:R-:W-:Y:S02]  /*0740*/  ISETP.EQ.AND P1, PT, R5, RZ, P1 ;  /* 0x000000ff0500720c */ /* 0x000fe40000f22270 */
[----:B------:R-:W-:Y:S02]  /*0750*/  @P4 ISETP.NE.AND P5, PT, R9, R2, PT ;  /* 0x000000020900420c */ /* 0x000fe40003fa5270 */
[----:B------:R-:W-:Y:S02]  /*0760*/  ISETP.GE.U32.AND P6, PT, R6, 0x2, PT ;  /* 0x000000020600780c */ /* 0x000fe40003fc6070 */
[----:B------:R-:W-:Y:S02]  /*0770*/  SEL R2, RZ, 0x1, !P0 ;  /* 0x00000001ff027807 */ /* 0x000fe40004000000 */
[----:B------:R-:W-:Y:S01]  /*0780*/  @P4 SEL R23, RZ, 0x1, P5 ;  /* 0x00000001ff174807 */ /* 0x000fe20002800000 */
[----:B------:R1:W0:Y:S01]  /*0790*/  @!UP1 SYNCS.EXCH.64 URZ, [UR6+0x58], UR4 ;  /* 0x00005804063f95b2 */ /* 0x0002220008000100 */
[----:B------:R-:W-:Y:S01]  /*07a0*/  SEL R19, RZ, 0x1, !P1 ;  /* 0x00000001ff137807 */ /* 0x000fe20004800000 */
[----:B------:R-:W-:Y:S01]  /*07b0*/  NOP ;  /* 0x0000000000007918 */ /* 0x000fe20000000000 */
[----:B------:R-:W-:-:S02]  /*07c0*/  LOP3.LUT R23, R23, R2, RZ, 0xc0, !PT ;  /* 0x0000000217177212 */ /* 0x000fc400078ec0ff */
[----:B------:R-:W-:Y:S01]  /*07d0*/  SEL R19, R19, 0x2, P6 ;  /* 0x0000000213137807 */ /* 0x000fe20003000000 */
[----:B-12---:R-:W-:Y:S06]  /*07e0*/  @!P2 BRA `(.L_x_3) ;  /* 0x000000000008a947 */ /* 0x006fec0003800000 */
[----:B0---4-:R-:W-:Y:S01]  /*07f0*/  UCGABAR_ARV ;  /* 0x00000000000079c7 */ /* 0x011fe20008000000 */
[----:B------:R-:W-:Y:S05]  /*0800*/  BRA `(.L_x_4) ;  /* 0x0000000000047947 */ /* 0x000fea0003800000 */
.L_x_3:
[----:B0---4-:R-:W-:Y:S01]  /*0810*/  NOP ;  /* 0x0000000000007918 */ /* 0x011fe20000000000 */
.L_x_4:
[----:B------:R-:W0:Y:S01]  /*0820*/  LDC R2, c[0x0][0x65c] ;  /* 0x00019700ff027b82 */ /* 0x000e220000000800 */
[----:B------:R-:W-:Y:S02]  /*0830*/  IMAD.U32 R8, RZ, RZ, UR8 ;  /* 0x00000008ff087e24 */ /* 0x000fe4000f8e00ff */
[----:B------:R-:W-:Y:S01]  /*0840*/  IMAD.MOV.U32 R9, RZ, RZ, RZ ;  /* 0x000000ffff097224 */ /* 0x000fe200078e00ff */
[----:B0-----:R-:W-:-:S04]  /*0850*/  ISETP.NE.AND P1, PT, R2, 0x1, PT ;  /* 0x000000010200780c */ /* 0x001fc80003f25270 */
[----:B------:R-:W-:-:S09]  /*0860*/  P2R R5, PR, RZ, 0x2 ;  /* 0x00000002ff057803 */ /* 0x000fd20000000000 */
[----:B------:R-:W0:Y:S01]  /*0870*/  @P1 LDC R17, c[0x0][0x10] ;  /* 0x00000400ff111b82 */ /* 0x000e220000000800 */
[----:B------:R-:W-:Y:S02]  /*0880*/  @P1 IMAD.MOV.U32 R5, RZ, RZ, RZ ;  /* 0x000000ffff051224 */ /* 0x000fe400078e00ff */
[----:B------:R-:W-:-:S05]  /*0890*/  @P1 IMAD.MOV.U32 R13, RZ, RZ, RZ ;  /* 0x000000ffff0d1224 */ /* 0x000fca00078e00ff */
[----:B------:R-:W1:Y:S01]  /*08a0*/  @!P1 LDC R11, c[0x0][0xc] ;  /* 0x00000300ff0b9b82 */ /* 0x000e620000000800 */
[----:B0-----:R-:W-:-:S04]  /*08b0*/  @P1 IMAD.WIDE.U32 R16, R17, UR8, R4 ;  /* 0x0000000811101c25 */ /* 0x001fc8000f8e0004 */
[----:B------:R-:W-:Y:S02]  /*08c0*/  @P1 IMAD.IADD R17, R17, 0x1, R13 ;  /* 0x0000000111111824 */ /* 0x000fe400078e020d */
[----:B-1----:R-:W-:-:S04]  /*08d0*/  @!P1 IMAD.WIDE.U32 R8, R4, R11, R8 ;  /* 0x0000000b04089225 */ /* 0x002fc800078e0008 */
[----:B------:R-:W-:Y:S02]  /*08e0*/  @!P1 IMAD.MOV.U32 R16, RZ, RZ, R8 ;  /* 0x000000ffff109224 */ /* 0x000fe400078e0008 */
[----:B------:R-:W-:Y:S01]  /*08f0*/  @!P1 IMAD.MOV.U32 R17, RZ, RZ, R9 ;  /* 0x000000ffff119224 */ /* 0x000fe200078e0009 */
[----:B------:R-:W-:Y:S06]  /*0900*/  @!P2 BRA `(.L_x_5) ;  /* 0x00000000000ca947 */ /* 0x000fec0003800000 */
[----:B------:R-:W-:Y:S01]  /*0910*/  UCGABAR_WAIT ;  /* 0x0000000000007dc7 */ /* 0x000fe20008000000 */
[----:B------:R-:W-:Y:S01]  /*0920*/  CCTL.IVALL ;  /* 0x00000000ff00798f */ /* 0x000fe20002000000 */
[----:B------:R-:W-:Y:S05]  /*0930*/  BRA `(.L_x_6) ;  /* 0x0000000000047947 */ /* 0x000fea0003800000 */
.L_x_5:
[----:B------:R-:W-:Y:S06]  /*0940*/  BAR.SYNC.DEFER_BLOCKING 0x0 ;  /* 0x0000000000007b1d */ /* 0x000fec0000010000 */
.L_x_6:
[----:B------:R-:W-:Y:S05]  /*0950*/  @!P3 BRA `(.L_x_7) ;  /* 0x000000800010b947 */ /* 0x000fea0003800000 */
[----:B------:R-:W-:-:S13]  /*0960*/  ISETP.GT.U32.AND P0, PT, R6, 0x1, PT ;  /* 0x000000010600780c */ /* 0x000fda0003f04070 */
[----:B------:R-:W-:Y:S05]  /*0970*/  @P0 EXIT ;  /* 0x000000000000094d */ /* 0x000fea0003800000 */
[----:B------:R-:W-:Y:S01]  /*0980*/  ULDC.64 UR4, c[0x0][0x650] ;  /* 0x0001940000047ab9 */ /* 0x000fe20000000a00 */
[----:B------:R-:W-:Y:S01]  /*0990*/  PRMT R0, RZ, 0x7610, R0 ;  /* 0x00007610ff007816 */ /* 0x000fe20000000000 */
[----:B------:R-:W-:Y:S01]  /*09a0*/  IMAD.MOV.U32 R154, RZ, RZ, -0x1 ;  /* 0xffffffffff9a7424 */ /* 0x000fe200078e00ff */
[----:B------:R-:W-:Y:S01]  /*09b0*/  ISETP.GE.U32.AND P0, PT, R16, UR4, PT ;  /* 0x0000000410007c0c */ /* 0x000fe2000bf06070 */
[----:B------:R-:W-:Y:S02]  /*09c0*/  IMAD.MOV.U32 R153, RZ, RZ, -0x1 ;  /* 0xffffffffff997424 */ /* 0x000fe400078e00ff */
[----:B------:R-:W-:Y:S01]  /*09d0*/  IMAD.MOV.U32 R22, RZ, RZ, -0x1 ;  /* 0xffffffffff167424 */ /* 0x000fe200078e00ff */
[----:B------:R-:W-:-:S13]  /*09e0*/  ISETP.GE.U32.AND.EX P0, PT, R17, UR5, PT, P0 ;  /* 0x0000000511007c0c */ /* 0x000fda000bf06100 */
[----:B------:R-:W-:Y:S05]  /*09f0*/  @P0 BRA `(.L_x_8) ;  /* 0x00000004002c0947 */ /* 0x000fea0003800000 */
[----:B------:R-:W0:Y:S01]  /*0a00*/  LDC.64 R24, c[0x0][0x628] ;  /* 0x00018a00ff187b82 */ /* 0x000e220000000a00 */
[----:B------:R-:W-:Y:S02]  /*0a10*/  IMAD.MOV.U32 R8, RZ, RZ, R16 ;  /* 0x000000ffff087224 */ /* 0x000fe400078e0010 */
[----:B------:R-:W-:-:S05]  /*0a20*/  IMAD.MOV.U32 R9, RZ, RZ, R17 ;  /* 0x000000ffff097224 */ /* 0x000fca00078e0011 */
[----:B------:R-:W1:Y:S08]  /*0a30*/  LDC R0, c[0x0][0x630] ;  /* 0x00018c00ff007b82 */ /* 0x000e700000000800 */
[----:B------:R-:W2:Y:S01]  /*0a40*/  LDC.64 R26, c[0x0][0x620] ;  /* 0x00018800ff1a7b82 */ /* 0x000ea20000000a00 */
[----:B0-----:R-:W-:-:S04]  /*0a50*/  ISETP.NE.U32.AND P0, PT, R24, RZ, PT ;  /* 0x000000ff1800720c */ /* 0x001fc80003f05070 */
[----:B------:R-:W-:-:S13]  /*0a60*/  ISETP.NE.AND.EX P0, PT, R25, RZ, PT, P0 ;  /* 0x000000ff1900720c */ /* 0x000fda0003f05300 */
[----:B-12---:R-:W-:Y:S05]  /*0a70*/  @!P0 BRA `(.L_x_9) ;  /* 0x0000000000288947 */ /* 0x006fea0003800000 */
[----:B------:R-:W0:Y:S02]  /*0a80*/  LDC R13, c[0x0][0x634] ;  /* 0x00018d00ff0d7b82 */ /* 0x000e240000000800 */
[----:B0-----:R-:W-:-:S05]  /*0a90*/  IADD3 R13, P0, R16, R13, RZ ;  /* 0x0000000d100d7210 */ /* 0x001fca0007f1e0ff */
[----:B------:R-:W-:-:S04]  /*0aa0*/  IMAD.X R15, RZ, RZ, R17, P0 ;  /* 0x000000ffff0f7224 */ /* 0x000fc800000e0611 */
[----:B------:R-:W-:-:S04]  /*0ab0*/  IMAD.WIDE.U32 R8, R15, R24, RZ ;  /* 0x000000180f087225 */ /* 0x000fc800078e00ff */
[----:B------:R-:W-:-:S04]  /*0ac0*/  IMAD.WIDE.U32 R10, P0, R13, R25, R8 ;  /* 0x000000190d0a7225 */ /* 0x000fc80007800008 */
[----:B------:R-:W-:-:S04]  /*0ad0*/  IMAD.WIDE.U32 R8, R13, R24, RZ ;  /* 0x000000180d087225 */ /* 0x000fc800078e00ff */
[----:B------:R-:W-:Y:S01]  /*0ae0*/  IMAD.X R13, RZ, RZ, RZ, P0 ;  /* 0x000000ffff0d7224 */ /* 0x000fe200000e06ff */
[----:B------:R-:W-:Y:S01]  /*0af0*/  IADD3 RZ, P0, R9, R10, RZ ;  /* 0x0000000a09ff7210 */ /* 0x000fe20007f1e0ff */
[----:B------:R-:W-:-:S04]  /*0b00*/  IMAD.MOV.U32 R12, RZ, RZ, R11 ;  /* 0x000000ffff0c7224 */ /* 0x000fc800078e000b */
[----:B------:R-:W-:-:S08]  /*0b10*/  IMAD.WIDE.U32.X R8, R15, R25, R12, P0 ;  /* 0x000000190f087225 */ /* 0x000fd000000e040c */
.L_x_9:
[----:B------:R-:W0:Y:S01]  /*0b20*/  LDC.64 R24, c[0x0][0x640] ;  /* 0x00019000ff187b82 */ /* 0x000e220000000a00 */
[-CC-:B------:R-:W-:Y:S01]  /*0b30*/  SHF.R.U64 R28, R8, R0.reuse, R9.reuse ;  /* 0x00000000081c7219 */ /* 0x180fe20000001209 */
[----:B------:R-:W-:Y:S01]  /*0b40*/  IMAD R30, R7, R21, R4 ;  /* 0x00000015071e7224 */ /* 0x000fe200078e0204 */
[----:B------:R-:W-:Y:S01]  /*0b50*/  SHF.R.U32.HI R0, RZ, R0, R9 ;  /* 0x00000000ff007219 */ /* 0x000fe20000011609 */
[----:B------:R-:W-:Y:S01]  /*0b60*/  IMAD.MOV.U32 R21, RZ, RZ, 0x1 ;  /* 0x00000001ff157424 */ /* 0x000fe200078e00ff */
[----:B------:R-:W-:-:S03]  /*0b70*/  IADD3 R5, P0, RZ, -R28, RZ ;  /* 0x8000001cff057210 */ /* 0x000fc60007f1e0ff */
[----:B------:R-:W1:Y:S02]  /*0b80*/  LDC R6, c[0x0][0x618] ;  /* 0x00018600ff067b82 */ /* 0x000e640000000800 */
[----:B------:R-:W-:-:S04]  /*0b90*/  IMAD.X R9, RZ, RZ, ~R0, P0 ;  /* 0x000000ffff097224 */ /* 0x000fc800000e0e00 */
[-C--:B------:R-:W-:Y:S02]  /*0ba0*/  IMAD R0, R9, R26.reuse, RZ ;  /* 0x0000001a09007224 */ /* 0x080fe400078e02ff */
[----:B------:R-:W2:Y:S01]  /*0bb0*/  LDC R11, c[0x0][0x608] ;  /* 0x00018200ff0b7b82 */ /* 0x000ea20000000800 */
[----:B------:R-:W-:-:S04]  /*0bc0*/  IMAD.WIDE.U32 R8, R5, R26, R16 ;  /* 0x0000001a05087225 */ /* 0x000fc800078e0010 */
[----:B------:R-:W-:-:S03]  /*0bd0*/  IMAD R5, R5, R27, R0 ;  /* 0x0000001b05057224 */ /* 0x000fc600078e0200 */
[----:B------:R-:W3:Y:S01]  /*0be0*/  LDC R12, c[0x0][0x658] ;  /* 0x00019600ff0c7b82 */ /* 0x000ee20000000800 */
[----:B0-----:R-:W-:Y:S01]  /*0bf0*/  ISETP.NE.U32.AND P0, PT, R24, RZ, PT ;  /* 0x000000ff1800720c */ /* 0x001fe20003f05070 */
[----:B------:R-:W-:Y:S02]  /*0c00*/  IMAD.IADD R5, R9, 0x1, R5 ;  /* 0x0000000109057824 */ /* 0x000fe400078e0205 */
[----:B------:R-:W-:Y:S01]  /*0c10*/  IMAD.MOV.U32 R9, RZ, RZ, -0x1 ;  /* 0xffffffffff097424 */ /* 0x000fe200078e00ff */
[----:B------:R-:W-:-:S03]  /*0c20*/  ISETP.NE.AND.EX P0, PT, R25, RZ, PT, P0 ;  /* 0x000000ff1900720c */ /* 0x000fc60003f05300 */
[----:B------:R-:W0:Y:S01]  /*0c30*/  LDC R15, c[0x0][0x600] ;  /* 0x00018000ff0f7b82 */ /* 0x000e220000000800 */
[-CC-:B-1----:R-:W-:Y:S02]  /*0c40*/  SHF.R.U64 R13, R8, R6.reuse, R5.reuse ;  /* 0x00000006080d7219 */ /* 0x182fe40000001205 */
[----:B------:R-:W-:-:S05]  /*0c50*/  SHF.R.U32.HI R0, RZ, R6, R5 ;  /* 0x00000006ff007219 */ /* 0x000fca0000011605 */
[----:B------:R-:W1:Y:S01]  /*0c60*/  LDC R14, c[0x0][0x648] ;  /* 0x00019200ff0e7b82 */ /* 0x000e620000000800 */
[-CC-:B--2---:R-:W-:Y:S02]  /*0c70*/  SHF.R.U64 R27, R13, R11.reuse, R0.reuse ;  /* 0x0000000b0d1b7219 */ /* 0x184fe40000001200 */
[----:B------:R-:W-:-:S05]  /*0c80*/  SHF.R.U32.HI R5, RZ, R11, R0 ;  /* 0x0000000bff057219 */ /* 0x000fca0000011600 */
[----:B------:R-:W2:Y:S01]  /*0c90*/  LDC R20, c[0x0][0x638] ;  /* 0x00018e00ff147b82 */ /* 0x000ea20000000800 */
[-CC-:B---3--:R-:W-:Y:S02]  /*0ca0*/  SHF.R.U64 R26, R27, R12.reuse, R5.reuse ;  /* 0x0000000c1b1a7219 */ /* 0x188fe40000001205 */
[-C--:B------:R-:W-:Y:S02]  /*0cb0*/  SHF.L.U32 R0, R9, R12.reuse, RZ ;  /* 0x0000000c09007219 */ /* 0x080fe400000006ff */
[----:B------:R-:W-:Y:S01]  /*0cc0*/  SHF.R.U32.HI R5, RZ, R12, R5 ;  /* 0x0000000cff057219 */ /* 0x000fe20000011605 */
[----:B------:R-:W-:Y:S01]  /*0cd0*/  IMAD.MOV.U32 R4, RZ, RZ, R26 ;  /* 0x000000ffff047224 */ /* 0x000fe200078e001a */
[----:B------:R-:W-:Y:S01]  /*0ce0*/  LOP3.LUT R10, RZ, R0, RZ, 0x33, !PT ;  /* 0x00000000ff0a7212 */ /* 0x000fe200078e33ff */
[----:B------:R-:W3:Y:S01]  /*0cf0*/  LDC R22, c[0x0][0x610] ;  /* 0x00018400ff167b82 */ /* 0x000ee20000000800 */
[----:B------:R-:W-:Y:S05]  /*0d00*/  @!P0 BRA `(.L_x_10) ;  /* 0x0000000000288947 */ /* 0x000fea0003800000 */
[----:B------:R-:W4:Y:S02]  /*0d10*/  LDC R9, c[0x0][0x64c] ;  /* 0x00019300ff097b82 */ /* 0x000f240000000800 */
[----:B----4-:R-:W-:-:S05]  /*0d20*/  IADD3 R9, P0, R26, R9, RZ ;  /* 0x000000091a097210 */ /* 0x010fca0007f1e0ff */
        /* <DEDUP_REMOVED lines=8> */
.L_x_10:
[----:B-1----:R-:W-:Y:S01]  /*0db0*/  SHF.R.U64 R4, R4, R14, R5 ;  /* 0x0000000e04047219 */ /* 0x002fe20000001205 */
[----:B0-----:R-:W-:Y:S01]  /*0dc0*/  VIADD R6, R15, 0xffffffff ;  /* 0xffffffff0f067836 */ /* 0x001fe20000000000 */
[----:B------:R-:W-:Y:S02]  /*0dd0*/  SHF.L.U32 R0, R21, R12, RZ ;  /* 0x0000000c15007219 */ /* 0x000fe400000006ff */
[----:B------:R-:W-:Y:S01]  /*0de0*/  LOP3.LUT R5, R27, R10, RZ, 0xc0, !PT ;  /* 0x0000000a1b057212 */ /* 0x000fe200078ec0ff */
[----:B------:R-:W-:Y:S01]  /*0df0*/  IMAD.MOV R7, RZ, RZ, -R4 ;  /* 0x000000ffff077224 */ /* 0x000fe200078e0a04 */
[----:B------:R-:W-:Y:S02]  /*0e00*/  SEL R3, R3, R30, !P1 ;  /* 0x0000001e03037207 */ /* 0x000fe40004800000 */
[----:B------:R-:W-:Y:S01]  /*0e10*/  LOP3.LUT R6, R13, R6, RZ, 0xc0, !PT ;  /* 0x000000060d067212 */ /* 0x000fe200078ec0ff */
[----:B------:R-:W-:Y:S02]  /*0e20*/  IMAD R4, R0, R4, R5 ;  /* 0x0000000400047224 */ /* 0x000fe400078e0205 */
[----:B--2---:R-:W-:-:S02]  /*0e30*/  IMAD R0, R7, R20, R26 ;  /* 0x0000001407007224 */ /* 0x004fc400078e021a */
[----:B---3--:R-:W-:Y:S02]  /*0e40*/  IMAD R3, R4, R22, R3 ;  /* 0x0000001604037224 */ /* 0x008fe400078e0203 */
[----:B------:R-:W-:Y:S02]  /*0e50*/  IMAD R154, R0, R15, R6 ;  /* 0x0000000f009a7224 */ /* 0x000fe400078e0206 */
[----:B------:R-:W-:Y:S02]  /*0e60*/  IMAD.MOV.U32 R4, RZ, RZ, 0x1 ;  /* 0x00000001ff047424 */ /* 0x000fe400078e00ff */
[----:B------:R-:W-:Y:S01]  /*0e70*/  IMAD.MOV.U32 R22, RZ, RZ, R28 ;  /* 0x000000ffff167224 */ /* 0x000fe200078e001c */
[----:B------:R-:W-:Y:S02]  /*0e80*/  SEL R153, R154, R3, !P1 ;  /* 0x000000039a997207 */ /* 0x000fe40004800000 */
[----:B------:R-:W-:Y:S02]  /*0e90*/  PRMT R0, R4, 0x7610, R0 ;  /* 0x0000761004007816 */ /* 0x000fe40000000000 */
[----:B------:R-:W-:-:S07]  /*0ea0*/  SEL R154, R3, R154, !P1 ;  /* 0x0000009a039a7207 */ /* 0x000fce0004800000 */
.L_x_8:
[----:B------:R-:W-:-:S08]  /*0eb0*/  NOP ;  /* 0x0000000000007918 */ /* 0x000fd00000000000 */
[----:B------:R-:W0:Y:S02]  /*0ec0*/  USETMAXREG.TRY_ALLOC.CTAPOOL UP0, 0xe8 ;  /* 0x000000e8000079c8 */ /* 0x000e240008000600 */
[----:B0-----:R-:W-:-:S13]  /*0ed0*/  PLOP3.LUT P0, PT, PT, PT, UP0, 0x80, 0x0 ;  /* 0x000000000000781c */ /* 0x001fda0003f0f008 */
[----:B------:R-:W-:Y:S05]  /*0ee0*/  @!P0 BRA `(.L_x_8) ;  /* 0xfffffffc00f08947 */ /* 0x000fea000383ffff */
[----:B------:R-:W-:Y:S01]  /*0ef0*/  ULDC.64 UR4, c[0x0][0x598] ;  /* 0x0001660000047ab9 */ /* 0x000fe20000000a00 */
[----:B------:R-:W-:Y:S01]  /*0f00*/  ULDC.64 UR36, c[0x0][0x208] ;  /* 0x0000820000247ab9 */ /* 0x000fe20000000a00 */
[----:B------:R-:W-:-:S04]  /*0f10*/  ISETP.NE.U32.AND P0, PT, RZ, UR4, PT ;  /* 0x00000004ff007c0c */ /* 0x000fc8000bf05070 */
[----:B------:R-:W-:-:S13]  /*0f20*/  ISETP.NE.AND.EX P0, PT, RZ, UR5, PT, P0 ;  /* 0x00000005ff007c0c */ /* 0x000fda000bf05300 */
[----:B------:R-:W-:Y:S05]  /*0f30*/  @!P0 BRA `(.L_x_11) ;  /* 0x00000000001c8947 */ /* 0x000fea0003800000 */
[----:B------:R-:W0:Y:S02]  /*0f40*/  LDC.64 R4, c[0x0][0x598] ;  /* 0x00016600ff047b82 */ /* 0x000e240000000a00 */
[----:B0-----:R-:W2:Y:S02]  /*0f50*/  LDG.E.64 R4, desc[UR36][R4.64] ;  /* 0x0000002404047981 */ /* 0x001ea4000c1e1b00 */
[----:B--2---:R-:W-:-:S04]  /*0f60*/  ISETP.NE.U32.AND P0, PT, R4, RZ, PT ;  /* 0x000000ff0400720c */ /* 0x004fc80003f05070 */
[----:B------:R-:W-:-:S13]  /*0f70*/  ISETP.NE.AND.EX P0, PT, R5, RZ, PT, P0 ;  /* 0x000000ff0500720c */ /* 0x000fda0003f05300 */
[----:B------:R-:W-:Y:S05]  /*0f80*/  @!P0 BRA `(.L_x_11) ;  /* 0x0000000000088947 */ /* 0x000fea0003800000 */
[----:B------:R0:W5:Y:S01]  /*0f90*/  LD.E R155, desc[UR36][R4.64] ;  /* 0x00000024049b7980 */ /* 0x000162000c101900 */
[----:B------:R-:W-:Y:S05]  /*0fa0*/  BRA `(.L_x_12) ;  /* 0x0000000000247947 */ /* 0x000fea0003800000 */
.L_x_11:
[----:B------:R-:W-:Y:S02]  /*0fb0*/  ULDC.64 UR4, c[0x0][0x588] ;  /* 0x0001620000047ab9 */ /* 0x000fe40000000a00 */
[----:B------:R-:W-:-:S04]  /*0fc0*/  ISETP.NE.U32.AND P0, PT, RZ, UR4, PT ;  /* 0x00000004ff007c0c */ /* 0x000fc8000bf05070 */
[----:B------:R-:W-:-:S13]  /*0fd0*/  ISETP.NE.AND.EX P0, PT, RZ, UR5, PT, P0 ;  /* 0x00000005ff007c0c */ /* 0x000fda000bf05300 */
[----:B------:R-:W-:Y:S05]  /*0fe0*/  @!P0 BRA `(.L_x_13) ;  /* 0x00000000000c8947 */ /* 0x000fea0003800000 */
[----:B------:R-:W0:Y:S02]  /*0ff0*/  LDC.64 R4, c[0x0][0x588] ;  /* 0x00016200ff047b82 */ /* 0x000e240000000a00 */
[----:B0-----:R1:W5:Y:S01]  /*1000*/  LDG.E R155, desc[UR36][R4.64] ;  /* 0x00000024049b7981 */ /* 0x001362000c1e1900 */
[----:B------:R-:W-:Y:S05]  /*1010*/  BRA `(.L_x_12) ;  /* 0x0000000000087947 */ /* 0x000fea0003800000 */
.L_x_13:
[----:B------:R-:W-:Y:S02]  /*1020*/  ULDC UR4, c[0x0][0x580] ;  /* 0x0001600000047ab9 */ /* 0x000fe40000000800 */
[----:B------:R-:W-:-:S07]  /*1030*/  IMAD.U32 R155, RZ, RZ, UR4 ;  /* 0x00000004ff9b7e24 */ /* 0x000fce000f8e00ff */
.L_x_12:
[----:B------:R-:W-:Y:S02]  /*1040*/  ULDC.64 UR4, c[0x0][0x5a0] ;  /* 0x0001680000047ab9 */ /* 0x000fe40000000a00 */
[----:B------:R-:W-:-:S04]  /*1050*/  ISETP.NE.U32.AND P0, PT, RZ, UR4, PT ;  /* 0x00000004ff007c0c */ /* 0x000fc8000bf05070 */
[----:B------:R-:W-:-:S13]  /*1060*/  ISETP.NE.AND.EX P0, PT, RZ, UR5, PT, P0 ;  /* 0x00000005ff007c0c */ /* 0x000fda000bf05300 */
[----:B------:R-:W-:Y:S05]  /*1070*/  @!P0 BRA `(.L_x_14) ;  /* 0x00000000001c8947 */ /* 0x000fea0003800000 */
[----:B01----:R-:W0:Y:S02]  /*1080*/  LDC.64 R4, c[0x0][0x5a0] ;  /* 0x00016800ff047b82 */ /* 0x003e240000000a00 */
[----:B0-----:R-:W2:Y:S02]  /*1090*/  LDG.E.64 R4, desc[UR36][R4.64] ;  /* 0x0000002404047981 */ /* 0x001ea4000c1e1b00 */
[----:B--2---:R-:W-:-:S04]  /*10a0*/  ISETP.NE.U32.AND P0, PT, R4, RZ, PT ;  /* 0x000000ff0400720c */ /* 0x004fc80003f05070 */
[----:B------:R-:W-:-:S13]  /*10b0*/  ISETP.NE.AND.EX P0, PT, R5, RZ, PT, P0 ;  /* 0x000000ff0500720c */ /* 0x000fda0003f05300 */
[----:B------:R-:W-:Y:S05]  /*10c0*/  @!P0 BRA `(.L_x_14) ;  /* 0x0000000000088947 */ /* 0x000fea0003800000 */
[----:B------:R0:W5:Y:S01]  /*10d0*/  LD.E R156, desc[UR36][R4.64] ;  /* 0x00000024049c7980 */ /* 0x000162000c101900 */
[----:B------:R-:W-:Y:S05]  /*10e0*/  BRA `(.L_x_15) ;  /* 0x0000000000247947 */ /* 0x000fea0003800000 */
.L_x_14:
[----:B------:R-:W-:Y:S02]  /*10f0*/  ULDC.64 UR4, c[0x0][0x590] ;  /* 0x0001640000047ab9 */ /* 0x000fe40000000a00 */
[----:B------:R-:W-:-:S04]  /*1100*/  ISETP.NE.U32.AND P0, PT, RZ, UR4, PT ;  /* 0x00000004ff007c0c */ /* 0x000fc8000bf05070 */
[----:B------:R-:W-:-:S13]  /*1110*/  ISETP.NE.AND.EX P0, PT, RZ, UR5, PT, P0 ;  /* 0x00000005ff007c0c */ /* 0x000fda000bf05300 */
[----:B------:R-:W-:Y:S05]  /*1120*/  @!P0 BRA `(.L_x_16) ;  /* 0x00000000000c8947 */ /* 0x000fea0003800000 */
[----:B------:R-:W2:Y:S02]  /*1130*/  LDC.64 R156, c[0x0][0x590] ;  /* 0x00016400ff9c7b82 */ /* 0x000ea40000000a00 */
[----:B--2---:R2:W5:Y:S01]  /*1140*/  LDG.E R156, desc[UR36][R156.64] ;  /* 0x000000249c9c7981 */ /* 0x004562000c1e1900 */
[----:B------:R-:W-:Y:S05]  /*1150*/  BRA `(.L_x_15) ;  /* 0x0000000000087947 */ /* 0x000fea0003800000 */
.L_x_16:
[----:B------:R-:W-:Y:S02]  /*1160*/  ULDC UR4, c[0x0][0x584] ;  /* 0x0001610000047ab9 */ /* 0x000fe40000000800 */
[----:B------:R-:W-:-:S07]  /*1170*/  IMAD.U32 R156, RZ, RZ, UR4 ;  /* 0x00000004ff9c7e24 */ /* 0x000fce000f8e00ff */
.L_x_15:
[----:B------:R-:W-:-:S13]  /*1180*/  LOP3.LUT P0, RZ, R0, 0xff, RZ, 0xc0, !PT ;  /* 0x000000ff00ff7812 */ /* 0x000fda000780c0ff */
[----:B------:R-:W-:Y:S05]  /*1190*/  @!P0 EXIT ;  /* 0x000000000000894d */ /* 0x000fea0003800000 */
[----:B------:R-:W-:Y:S01]  /*11a0*/  ULDC UR4, c[0x0][0x28c] ;  /* 0x0000a30000047ab9 */ /* 0x000fe20000000800 */
[----:B------:R-:W-:Y:S01]  /*11b0*/  UMOV UR38, URZ ;  /* 0x0000003f00267c82 */ /* 0x000fe20008000000 */
[----:B------:R-:W-:Y:S01]  /*11c0*/  UIADD3 UR4, UR4, 0x7f, URZ ;  /* 0x0000007f04047890 */ /* 0x000fe2000fffe03f */
[----:B------:R-:W-:-:S03]  /*11d0*/  UMOV UR39, URZ ;  /* 0x0000003f00277c82 */ /* 0x000fc60008000000 */
[----:B------:R-:W-:-:S04]  /*11e0*/  USHF.R.S32.HI UR5, URZ, 0x1f, UR4 ;  /* 0x0000001f3f057899 */ /* 0x000fc80008011404 */
[----:B------:R-:W-:-:S04]  /*11f0*/  ULEA.HI UR5, UR5, UR4, URZ, 0x7 ;  /* 0x0000000405057291 */ /* 0x000fc8000f8f383f */
[----:B------:R-:W-:-:S12]  /*1200*/  USHF.R.S32.HI UR40, URZ, 0x7, UR5 ;  /* 0x000000073f287899 */ /* 0x000fd80008011405 */
.L_x_294:
[----:B------:R-:W-:Y:S01]  /*1210*/  LOP3.LUT R0, R18, 0x80, RZ, 0xc0, !PT ;  /* 0x0000008012007812 */ /* 0x000fe200078ec0ff */
[----:B---3--:R-:W3:Y:S01]  /*1220*/  S2UR UR7, SR_CgaCtaId ;  /* 0x00000000000779c3 */ /* 0x008ee20000008800 */
[----:B------:R-:W-:Y:S02]  /*1230*/  UMOV UR6, 0x400 ;  /* 0x0000040000067882 */ /* 0x000fe40000000000 */
[----:B------:R-:W-:-:S06]  /*1240*/  SHF.R.U32.HI R0, RZ, 0x7, R0 ;  /* 0x00000007ff007819 */ /* 0x000fcc0000011600 */
[----:B----4-:R-:W4:Y:S01]  /*1250*/  SHFL.IDX PT, R0, R0, RZ, 0x1f ;  /* 0x00001fff00007589 */ /* 0x010f2200000e0000 */
[----:B---3--:R-:W-:Y:S01]  /*1260*/  ULEA UR6, UR7, UR6, 0x18 ;  /* 0x0000000607067291 */ /* 0x008fe2000f8ec03f */
[----:B----4-:R-:W-:-:S13]  /*1270*/  R2UR UR4, R0 ;  /* 0x00000000000472ca */ /* 0x010fda00000e0000 */
[----:B------:R-:W-:-:S04]  /*1280*/  ULEA.HI UR5, UR4, UR4, URZ, 0x1 ;  /* 0x0000000404057291 */ /* 0x000fc8000f8f083f */
[----:B------:R-:W-:-:S04]  /*1290*/  ULOP3.LUT UR5, UR5, 0x7fffe, URZ, 0xc0, !UPT ;  /* 0x0007fffe05057892 */ /* 0x000fc8000f8ec03f */
[----:B------:R-:W-:-:S03]  /*12a0*/  UIADD3 UR5, UR4, -UR5, URZ ;  /* 0x8000000504057290 */ /* 0x000fc6000fffe03f */
[----:B------:R-:W-:Y:S01]  /*12b0*/  ULDC UR4, c[0x0][0x28c] ;  /* 0x0000a30000047ab9 */ /* 0x000fe20000000800 */
[----:B------:R-:W-:Y:S01]  /*12c0*/  ULEA UR5, UR5, UR6, 0xd ;  /* 0x0000000605057291 */ /* 0x000fe2000f8e683f */
[----:B------:R-:W-:-:S03]  /*12d0*/  ISETP.LT.AND P0, PT, RZ, UR4, PT ;  /* 0x00000004ff007c0c */ /* 0x000fc6000bf01270 */
[----:B------:R-:W-:-:S04]  /*12e0*/  UIADD3 UR5, UR5, 0x100, URZ ;  /* 0x0000010005057890 */ /* 0x000fc8000fffe03f */
[----:B------:R-:W-:-:S04]  /*12f0*/  USHF.R.U32.HI UR5, URZ, 0x4, UR5 ;  /* 0x000000043f057899 */ /* 0x000fc80008011605 */
[----:B------:R-:W-:Y:S02]  /*1300*/  ULOP3.LUT UR41, UR5, 0x3fff, URZ, 0xc0, !UPT ;  /* 0x00003fff05297892 */ /* 0x000fe4000f8ec03f */
[----:B------:R-:W-:Y:S10]  /*1310*/  @P0 BRA `(.L_x_17) ;  /* 0x0000000000400947 */ /* 0x000ff40003800000 */
[----:B------:R-:W-:Y:S01]  /*1320*/  MOV R0, 0x0 ;  /* 0x0000000000007802 */ /* 0x000fe20000000f00 */
[----:B------:R-:W-:Y:S01]  /*1330*/  ULDC.64 UR4, c[0x4][0x68] ;  /* 0x01001a0000047ab9 */ /* 0x000fe20000000a00 */
[----:B------:R-:W-:Y:S01]  /*1340*/  ULDC.64 UR6, c[0x4][0x8] ;  /* 0x0100020000067ab9 */ /* 0x000fe20000000a00 */
[----:B01----:R-:W-:Y:S01]  /*1350*/  IMAD.U32 R4, RZ, RZ, UR4 ;  /* 0x00000004ff047e24 */ /* 0x003fe2000f8e00ff */
[----:B------:R0:W1:Y:S01]  /*1360*/  LDC.64 R14, c[0x4][R0] ;  /* 0x01000000000e7b82 */ /* 0x0000620000000a00 */
[----:B------:R-:W-:Y:S01]  /*1370*/  IMAD.U32 R5, RZ, RZ, UR5 ;  /* 0x00000005ff057e24 */ /* 0x000fe2000f8e00ff */
[----:B------:R-:W-:Y:S01]  /*1380*/  ULDC.64 UR4, c[0x4][0x70] ;  /* 0x01001c0000047ab9 */ /* 0x000fe20000000a00 */
[----:B------:R-:W-:Y:S02]  /*1390*/  IMAD.U32 R10, RZ, RZ, UR6 ;  /* 0x00000006ff0a7e24 */ /* 0x000fe4000f8e00ff */
[----:B------:R-:W-:Y:S02]  /*13a0*/  IMAD.U32 R6, RZ, RZ, UR4 ;  /* 0x00000004ff067e24 */ /* 0x000fe4000f8e00ff */
[----:B------:R-:W-:-:S02]  /*13b0*/  IMAD.U32 R7, RZ, RZ, UR5 ;  /* 0x00000005ff077e24 */ /* 0x000fc4000f8e00ff */
[----:B------:R-:W-:Y:S02]  /*13c0*/  IMAD.U32 R11, RZ, RZ, UR7 ;  /* 0x00000007ff0b7e24 */ /* 0x000fe4000f8e00ff */
[----:B------:R-:W-:Y:S02]  /*13d0*/  IMAD.MOV.U32 R8, RZ, RZ, 0x1e1 ;  /* 0x000001e1ff087424 */ /* 0x000fe400078e00ff */
[----:B------:R-:W-:Y:S02]  /*13e0*/  IMAD.MOV.U32 R12, RZ, RZ, 0x1 ;  /* 0x00000001ff0c7424 */ /* 0x000fe400078e00ff */
[----:B0-----:R-:W-:-:S07]  /*13f0*/  IMAD.MOV.U32 R13, RZ, RZ, RZ ;  /* 0x000000ffff0d7224 */ /* 0x001fce00078e00ff */
[----:B------:R-:W-:-:S07]  /*1400*/  LEPC R20, `(.L_x_17) ;  /* 0x000000001014794e */ /* 0x000fce0000000000 */
[----:B-12--5:R-:W-:Y:S05]  /*1410*/  CALL.ABS.NOINC R14 ;  /* 0x000000000e007343 */ /* 0x026fea0003c00000 */
.L_x_17:
[----:B------:R-:W-:-:S04]  /*1420*/  LOP3.LUT R0, R19, 0x1, RZ, 0xfc, !PT ;  /* 0x0000000113007812 */ /* 0x000fc800078efcff */
[----:B------:R-:W-:-:S13]  /*1430*/  ISETP.NE.AND P0, PT, R0, 0x3, PT ;  /* 0x000000030000780c */ /* 0x000fda0003f05270 */
[----:B------:R-:W-:Y:S05]  /*1440*/  @!P0 BRA `(.L_x_18) ;  /* 0x0000000000048947 */ /* 0x000fea0003800000 */
[----:B------:R-:W-:Y:S01]  /*1450*/  BPT.TRAP 0x1 ;  /* 0x000000040000795c */ /* 0x000fe20000300000 */
.L_x_18:
[----:B------:R-:W3:Y:S01]  /*1460*/  S2UR UR5, SR_CgaCtaId ;  /* 0x00000000000579c3 */ /* 0x000ee20000008800 */
[----:B------:R-:W-:Y:S01]  /*1470*/  UMOV UR4, 0x400 ;  /* 0x0000040000047882 */ /* 0x000fe20000000000 */
[----:B------:R-:W-:Y:S02]  /*1480*/  IMAD.U32 R0, RZ, RZ, UR38 ;  /* 0x00000026ff007e24 */ /* 0x000fe4000f8e00ff */
[----:B------:R-:W-:-:S03]  /*1490*/  IMAD.U32 R3, RZ, RZ, UR39 ;  /* 0x00000027ff037e24 */ /* 0x000fc6000f8e00ff */
[----:B------:R-:W-:Y:S01]  /*14a0*/  SHF.L.U32 R0, R0, 0x1f, RZ ;  /* 0x0000001f00007819 */ /* 0x000fe200000006ff */
[----:B---3--:R-:W-:-:S06]  /*14b0*/  ULEA UR4, UR5, UR4, 0x18 ;  /* 0x0000000405047291 */ /* 0x008fcc000f8ec03f */
[----:B------:R-:W-:-:S04]  /*14c0*/  IMAD.U32 R6, RZ, RZ, UR4 ;  /* 0x00000004ff067e24 */ /* 0x000fc8000f8e00ff */
[----:B------:R-:W-:-:S04]  /*14d0*/  IMAD R3, R3, 0x8, R6 ;  /* 0x0000000803037824 */ /* 0x000fc800078e0206 */
[----:B------:R3:W4:Y:S01]  /*14e0*/  SYNCS.PHASECHK.TRANS64.TRYWAIT P1, [R3+URZ], R0 ;  /* 0x00000000030075a7 */ /* 0x000722000802017f */
[----:B------:R-:W-:Y:S05]  /*14f0*/  @!P0 BRA `(.L_x_19) ;  /* 0x0000000000048947 */ /* 0x000fea0003800000 */
[----:B------:R-:W-:Y:S01]  /*1500*/  BPT.TRAP 0x1 ;  /* 0x000000040000795c */ /* 0x000fe20000300000 */
.L_x_19:
[----:B----4-:R-:W-:Y:S05]  /*1510*/  @P1 BRA `(.L_x_20) ;  /* 0x0000000000081947 */ /* 0x010fea0003800000 */
[----:B------:R-:W4:Y:S02]  /*1520*/  SYNCS.PHASECHK.TRANS64.TRYWAIT P1, [R3+URZ], R0 ;  /* 0x00000000030075a7 */ /* 0x000f24000802017f */
[----:B----4-:R-:W-:Y:S05]  /*1530*/  @!P1 BRA `(.L_x_21) ;  /* 0x0000008800d49947 */ /* 0x010fea0003800000 */
.L_x_20:
[----:B------:R-:W-:-:S04]  /*1540*/  UISETP.LT.AND UP0, UPT, UR40, 0x1, UPT ;  /* 0x000000012800788c */ /* 0x000fc8000bf01270 */
[----:B------:R-:W-:-:S06]  /*1550*/  USEL UR4, UR40, 0x1, UP0 ;  /* 0x0000000128047887 */ /* 0x000fcc0008000000 */
[----:B---34-:R-:W-:Y:S01]  /*1560*/  IMAD.U32 R0, RZ, RZ, UR4 ;  /* 0x00000004ff007e24 */ /* 0x018fe2000f8e00ff */
[----:B------:R-:W-:Y:S05]  /*1570*/  WARPSYNC.ALL ;  /* 0x0000000000007948 */ /* 0x000fea0003800000 */
[----:B------:R-:W-:-:S04]  /*1580*/  IADD3 R0, -R0, UR40, RZ ;  /* 0x0000002800007c10 */ /* 0x000fc8000fffe1ff */
[----:B------:R-:W-:Y:S02]  /*1590*/  ISETP.GE.AND P1, PT, R0, 0x1, PT ;  /* 0x000000010000780c */ /* 0x000fe40003f26270 */
[----:B------:R-:W-:Y:S01]  /*15a0*/  R2UR UR4, R6 ;  /* 0x00000000060472ca */ /* 0x000fe200000e0000 */
[----:B------:R-:W-:Y:S01]  /*15b0*/  WARPGROUP.ARRIVE ;  /* 0x00000000000079c5 */ /* 0x000fe20000000000 */
[----:B------:R-:W-:Y:S01]  /*15c0*/  UMOV UR9, 0x40000040 ;  /* 0x4000004000097882 */ /* 0x000fe20000000000 */
[----:B------:R-:W-:-:S10]  /*15d0*/  UMOV UR11, 0x40000040 ;  /* 0x40000040000b7882 */ /* 0x000fd40000000000 */
[----:B------:R-:W-:-:S04]  /*15e0*/  UIADD3 UR4, UR4, 0x10100, URZ ;  /* 0x0001010004047890 */ /* 0x000fc8000fffe03f */
[----:B------:R-:W-:-:S04]  /*15f0*/  USHF.R.U32.HI UR4, URZ, 0x4, UR4 ;  /* 0x000000043f047899 */ /* 0x000fc80008011604 */
[----:B------:R-:W-:Y:S02]  /*1600*/  ULOP3.LUT UR5, UR4, 0x3fff, URZ, 0xc0, !UPT ;  /* 0x00003fff04057892 */ /* 0x000fe4000f8ec03f */
[----:B------:R-:W-:Y:S02]  /*1610*/  ULOP3.LUT UR4, UR41, 0x10000, URZ, 0xfc, !UPT ;  /* 0x0001000029047892 */ /* 0x000fe4000f8efc3f */
[----:B------:R-:W-:Y:S02]  /*1620*/  ULOP3.LUT UR5, UR5, 0x10000, URZ, 0xfc, !UPT ;  /* 0x0001000005057892 */ /* 0x000fe4000f8efc3f */
[----:B------:R-:W-:Y:S02]  /*1630*/  ULEA UR6, UR39, UR4, 0xa ;  /* 0x0000000427067291 */ /* 0x000fe4000f8e503f */
[----:B------:R-:W-:-:S05]  /*1640*/  ULEA UR7, UR39, UR5, 0xb ;  /* 0x0000000527077291 */ /* 0x000fca000f8e583f */
[----:B------:R-:W-:Y:S02]  /*1650*/  UMOV UR8, UR6 ;  /* 0x0000000600087c82 */ /* 0x000fe40008000000 */
[----:B------:R-:W-:Y:S02]  /*1660*/  UMOV UR10, UR7 ;  /* 0x00000007000a7c82 */ /* 0x000fe40008000000 */
[----:B------:R-:W-:Y:S01]  /*1670*/  IGMMA.64x256x32.S8.S8 R24, gdesc[UR8], RZ, !UPT, gsb0 ;  /* 0x06600000081879f1 */ /* 0x000fe2000c0410ff */
[----:B------:R-:W-:Y:S02]  /*1680*/  UIADD3 UR8, UR6, 0x2, URZ ;  /* 0x0000000206087890 */ /* 0x000fe4000fffe03f */
[----:B------:R-:W-:Y:S01]  /*1690*/  UIADD3 UR10, UR7, 0x2, URZ ;  /* 0x00000002070a7890 */ /* 0x000fe2000fffe03f */
[----:B------:R-:W-:Y:S01]  /*16a0*/  UMOV UR9, 0x40000040 ;  /* 0x4000004000097882 */ /* 0x000fe20000000000 */
[----:B------:R-:W-:Y:S01]  /*16b0*/  UMOV UR11, 0x40000040 ;  /* 0x40000040000b7882 */ /* 0x000fe20000000000 */
[----:B------:R-:W-:-:S02]  /*16c0*/  WARPGROUP.DEPBAR.LE gsb0, 0x0 ;  /* 0x00008000000079c5 */ /* 0x000fc40000010000 */
[----:B------:R-:W-:-:S06]  /*16d0*/  WARPGROUP.ARRIVE ;  /* 0x00000000000079c5 */ /* 0x000fcc0000000000 */
[----:B------:R-:W-:Y:S01]  /*16e0*/  IGMMA.64x256x32.S8.S8 R24, gdesc[UR8], R24, gsb0 ;  /* 0x06600000081879f1 */ /* 0x000fe20008041018 */
[----:B------:R-:W-:Y:S02]  /*16f0*/  UIADD3 UR8, UR6, 0x4, URZ ;  /* 0x0000000406087890 */ /* 0x000fe4000fffe03f */
[----:B------:R-:W-:Y:S01]  /*1700*/  UIADD3 UR10, UR7, 0x4, URZ ;  /* 0x00000004070a7890 */ /* 0x000fe2000fffe03f */
[----:B------:R-:W-:Y:S01]  /*1710*/  UMOV UR9, 0x40000040 ;  /* 0x4000004000097882 */ /* 0x000fe20000000000 */
[----:B------:R-:W-:Y:S01]  /*1720*/  UMOV UR11, 0x40000040 ;  /* 0x40000040000b7882 */ /* 0x000fe20000000000 */
[----:B------:R-:W-:Y:S02]  /*1730*/  WARPGROUP.DEPBAR.LE gsb0, 0x0 ;  /* 0x00008000000079c5 */ /* 0x000fe40000010000 */
        /* <DEDUP_REMOVED lines=8> */
[----:B------:R-:W-:Y:S03]  /*17c0*/  IGMMA.64x256x32.S8.S8 R24, gdesc[UR8], R24, gsb0 ;  /* 0x06600000081879f1 */ /* 0x000fe60008041018 */
[----:B------:R-:W-:Y:S02]  /*17d0*/  WARPGROUP.DEPBAR.LE gsb0, 0x0 ;  /* 0x00008000000079c5 */ /* 0x000fe40000010000 */
[----:B------:R-:W-:Y:S05]  /*17e0*/  @!P1 BRA `(.L_x_22) ;  /* 0x0000000400249947 */ /* 0x000fea0003800000 */
[----:B------:R-:W-:Y:S02]  /*17f0*/  UIADD3 UR6, UR39, 0x1, URZ ;  /* 0x0000000127067890 */ /* 0x000fe4000fffe03f */
[----:B------:R-:W-:Y:S02]  /*1800*/  IMAD.U32 R3, RZ, RZ, UR39 ;  /* 0x00000027ff037e24 */ /* 0x000fe4000f8e00ff */
[----:B------:R-:W-:-:S04]  /*1810*/  UISETP.NE.AND UP0, UPT, UR6, 0x4, UPT ;  /* 0x000000040600788c */ /* 0x000fc8000bf05270 */
[----:B------:R-:W-:Y:S02]  /*1820*/  USEL UR7, URZ, 0x1, UP0 ;  /* 0x000000013f077887 */ /* 0x000fe40008000000 */
[----:B------:R-:W-:Y:S02]  /*1830*/  USEL UR6, UR6, URZ, UP0 ;  /* 0x0000003f06067287 */ /* 0x000fe40008000000 */
[----:B------:R-:W-:-:S06]  /*1840*/  ULOP3.LUT UR7, UR38, UR7, URZ, 0x3c, !UPT ;  /* 0x0000000726077292 */ /* 0x000fcc000f8e3c3f */
[----:B------:R-:W-:-:S07]  /*1850*/  IMAD.U32 R7, RZ, RZ, UR7 ;  /* 0x00000007ff077e24 */ /* 0x000fce000f8e00ff */
.L_x_29:
[----:B------:R-:W-:Y:S05]  /*1860*/  @!P0 BRA `(.L_x_23) ;  /* 0x0000000000048947 */ /* 0x000fea0003800000 */
[----:B------:R-:W-:Y:S01]  /*1870*/  BPT.TRAP 0x1 ;  /* 0x000000040000795c */ /* 0x000fe20000300000 */
.L_x_23:
[----:B------:R-:W3:Y:S01]  /*1880*/  S2UR UR8, SR_CgaCtaId ;  /* 0x00000000000879c3 */ /* 0x000ee20000008800 */
[----:B------:R-:W-:Y:S01]  /*1890*/  UMOV UR7, 0x400 ;  /* 0x0000040000077882 */ /* 0x000fe20000000000 */
[----:B01----:R-:W-:Y:S01]  /*18a0*/  IMAD.U32 R5, RZ, RZ, UR6 ;  /* 0x00000006ff057e24 */ /* 0x003fe2000f8e00ff */
[----:B------:R-:W-:Y:S01]  /*18b0*/  SHF.L.U32 R4, R7, 0x1f, RZ ;  /* 0x0000001f07047819 */ /* 0x000fe200000006ff */
[----:B---3--:R-:W-:-:S06]  /*18c0*/  ULEA UR7, UR8, UR7, 0x18 ;  /* 0x0000000708077291 */ /* 0x008fcc000f8ec03f */
[----:B------:R-:W-:-:S04]  /*18d0*/  IMAD.U32 R6, RZ, RZ, UR7 ;  /* 0x00000007ff067e24 */ /* 0x000fc8000f8e00ff */
[----:B------:R-:W-:-:S04]  /*18e0*/  IMAD R5, R5, 0x8, R6 ;  /* 0x0000000805057824 */ /* 0x000fc800078e0206 */
[----:B------:R0:W1:Y:S01]  /*18f0*/  SYNCS.PHASECHK.TRANS64.TRYWAIT P1, [R5+URZ], R4 ;  /* 0x00000004050075a7 */ /* 0x000062000802017f */
[----:B------:R-:W-:Y:S05]  /*1900*/  @!P0 BRA `(.L_x_24) ;  /* 0x0000000000048947 */ /* 0x000fea0003800000 */
[----:B------:R-:W-:Y:S01]  /*1910*/  BPT.TRAP 0x1 ;  /* 0x000000040000795c */ /* 0x000fe20000300000 */
.L_x_24:
[----:B-1----:R-:W-:Y:S05]  /*1920*/  @P1 BRA `(.L_x_25) ;  /* 0x0000000000081947 */ /* 0x002fea0003800000 */
[----:B------:R-:W1:Y:S02]  /*1930*/  SYNCS.PHASECHK.TRANS64.TRYWAIT P1, [R5+URZ], R4 ;  /* 0x00000004050075a7 */ /* 0x000e64000802017f */
[----:B-1----:R-:W-:Y:S05]  /*1940*/  @!P1 BRA `(.L_x_26) ;  /* 0x0000008400e49947 */ /* 0x002fea0003800000 */
.L_x_25:
[----:B------:R-:W-:Y:S01]  /*1950*/  ULEA UR7, UR6, UR4, 0xa ;  /* 0x0000000406077291 */ /* 0x000fe2000f8e503f */
[----:B------:R-:W-:Y:S01]  /*1960*/  WARPGROUP.ARRIVE ;  /* 0x00000000000079c5 */ /* 0x000fe20000000000 */
[----:B------:R-:W-:Y:S01]  /*1970*/  ULEA UR12, UR6, UR5, 0xb ;  /* 0x00000005060c7291 */ /* 0x000fe2000f8e583f */
[----:B------:R-:W-:Y:S01]  /*1980*/  UMOV UR9, 0x40000040 ;  /* 0x4000004000097882 */ /* 0x000fe20000000000 */
[----:B------:R-:W-:-:S03]  /*1990*/  UMOV UR11, 0x40000040 ;  /* 0x40000040000b7882 */ /* 0x000fc60000000000 */
[----:B------:R-:W-:Y:S02]  /*19a0*/  UMOV UR8, UR7 ;  /* 0x0000000700087c82 */ /* 0x000fe40008000000 */
[----:B------:R-:W-:Y:S02]  /*19b0*/  UMOV UR10, UR12 ;  /* 0x0000000c000a7c82 */ /* 0x000fe40008000000 */
[----:B------:R-:W-:Y:S01]  /*19c0*/  IGMMA.64x256x32.S8.S8 R24, gdesc[UR8], R24, gsb0 ;  /* 0x06600000081879f1 */ /* 0x000fe20008041018 */
        /* <DEDUP_REMOVED lines=23> */
[----:B------:R-:W-:Y:S01]  /*1b40*/  BPT.TRAP 0x1 ;  /* 0x000000040000795c */ /* 0x000fe20000300000 */
.L_x_27:
[----:B------:R-:W-:-:S13]  /*1b50*/  ISETP.NE.AND P1, PT, R23, RZ, PT ;  /* 0x000000ff1700720c */ /* 0x000fda0003f25270 */
[----:B01----:R-:W-:-:S04]  /*1b60*/  @P1 IMAD R4, R3, 0x8, R6 ;  /* 0x0000000803041824 */ /* 0x003fc800078e0206 */
[----:B------:R-:W-:-:S05]  /*1b70*/  @P1 VIADD R5, R4, 0x20 ;  /* 0x0000002004051836 */ /* 0x000fca0000000000 */
[----:B------:R-:W-:-:S04]  /*1b80*/  @P1 PRMT R5, R152, 0x654, R5 ;  /* 0x0000065498051816 */ /* 0x000fc80000000005 */
[----:B------:R0:W-:Y:S01]  /*1b90*/  @P1 SYNCS.ARRIVE.TRANS64.RED.A1T0 RZ, [R5+URZ], RZ ;  /* 0x000000ff05ff19a7 */ /* 0x0001e2000810043f */
[----:B------:R-:W-:-:S13]  /*1ba0*/  ISETP.GT.U32.AND P1, PT, R19, 0x1, PT ;  /* 0x000000011300780c */ /* 0x000fda0003f24070 */
[----:B0-----:R-:W-:Y:S05]  /*1bb0*/  @P1 BRA `(.L_x_28) ;  /* 0x0000000000041947 */ /* 0x001fea0003800000 */
[----:B------:R-:W-:Y:S01]  /*1bc0*/  BPT.TRAP 0x1 ;  /* 0x000000040000795c */ /* 0x000fe20000300000 */
.L_x_28:
[----:B------:R-:W-:Y:S01]  /*1bd0*/  UIADD3 UR6, UR6, 0x1, URZ ;  /* 0x0000000106067890 */ /* 0x000fe2000fffe03f */
[C---:B------:R-:W-:Y:S01]  /*1be0*/  ISETP.GT.AND P2, PT, R0.reuse, 0x1, PT ;  /* 0x000000010000780c */ /* 0x040fe20003f44270 */
[----:B------:R-:W-:Y:S02]  /*1bf0*/  VIADD R3, R3, 0x1 ;  /* 0x0000000103037836 */ /* 0x000fe40000000000 */
[----:B------:R-:W-:Y:S01]  /*1c00*/  UISETP.NE.AND UP0, UPT, UR6, 0x4, UPT ;  /* 0x000000040600788c */ /* 0x000fe2000bf05270 */
[----:B------:R-:W-:Y:S02]  /*1c10*/  VIADD R0, R0, 0xffffffff ;  /* 0xffffffff00007836 */ /* 0x000fe40000000000 */
[C---:B------:R-:W-:Y:S01]  /*1c20*/  ISETP.NE.AND P1, PT, R3.reuse, 0x4, PT ;  /* 0x000000040300780c */ /* 0x040fe20003f25270 */
[----:B------:R-:W-:Y:S02]  /*1c30*/  USEL UR7, URZ, 0x1, UP0 ;  /* 0x000000013f077887 */ /* 0x000fe40008000000 */
[----:B------:R-:W-:Y:S01]  /*1c40*/  USEL UR6, UR6, URZ, UP0 ;  /* 0x0000003f06067287 */ /* 0x000fe20008000000 */
[----:B------:R-:W-:-:S03]  /*1c50*/  SEL R3, R3, RZ, P1 ;  /* 0x000000ff03037207 */ /* 0x000fc60000800000 */
[----:B------:R-:W-:Y:S01]  /*1c60*/  LOP3.LUT R7, R7, UR7, RZ, 0x3c, !PT ;  /* 0x0000000707077c12 */ /* 0x000fe2000f8e3cff */
[----:B------:R-:W-:Y:S07]  /*1c70*/  @P2 BRA `(.L_x_29) ;  /* 0xfffffff800f82947 */ /* 0x000fee000383ffff */
.L_x_22:
[----:B------:R-:W3:Y:S02]  /*1c80*/  LDC R0, c[0x0][0x28c] ;  /* 0x0000a300ff007b82 */ /* 0x000ee40000000800 */
[----:B---3--:R-:W-:-:S13]  /*1c90*/  ISETP.GE.AND P1, PT, R0, 0x1, PT ;  /* 0x000000010000780c */ /* 0x008fda0003f26270 */
[----:B------:R-:W-:Y:S05]  /*1ca0*/  @!P1 BRA `(.L_x_30) ;  /* 0x0000000000409947 */ /* 0x000fea0003800000 */
[----:B------:R-:W-:Y:S05]  /*1cb0*/  @!P0 BRA `(.L_x_31) ;  /* 0x0000000000048947 */ /* 0x000fea0003800000 */
[----:B------:R-:W-:Y:S01]  /*1cc0*/  BPT.TRAP 0x1 ;  /* 0x000000040000795c */ /* 0x000fe20000300000 */
.L_x_31:
[----:B------:R-:W-:Y:S01]  /*1cd0*/  ISETP.NE.AND P0, PT, R23, RZ, PT ;  /* 0x000000ff1700720c */ /* 0x000fe20003f05270 */
[----:B------:R-:W-:-:S12]  /*1ce0*/  UISETP.LT.AND UP1, UPT, UR40, 0x1, UPT ;  /* 0x000000012800788c */ /* 0x000fd8000bf21270 */
[----:B------:R-:W-:-:S05]  /*1cf0*/  VOTEU.ANY UP0, P0 ;  /* 0x00000000003f7886 */ /* 0x000fca0000000100 */
[----:B------:R-:W-:-:S04]  /*1d00*/  @UP0 USEL UR4, UR40, 0x1, UP1 ;  /* 0x0000000128040887 */ /* 0x000fc80008800000 */
[----:B------:R-:W-:-:S06]  /*1d10*/  @UP0 UIADD3 UR4, UR39, UR40, -UR4 ;  /* 0x0000002827040290 */ /* 0x000fcc000fffe804 */
[----:B------:R-:W-:-:S04]  /*1d20*/  IMAD.U32 R0, RZ, RZ, UR4 ;  /* 0x00000004ff007e24 */ /* 0x000fc8000f8e00ff */
[----:B------:R-:W-:-:S05]  /*1d30*/  @P0 IMAD.SHL.U32 R0, R0, 0x8, RZ ;  /* 0x0000000800000824 */ /* 0x000fca00078e00ff */
[----:B------:R-:W-:-:S04]  /*1d40*/  @P0 LOP3.LUT R0, R0, 0x18, RZ, 0xc0, !PT ;  /* 0x0000001800000812 */ /* 0x000fc800078ec0ff */
[----:B------:R-:W-:-:S04]  /*1d50*/  @P0 IADD3 R3, R6, 0x20, R0 ;  /* 0x0000002006030810 */ /* 0x000fc80007ffe000 */
[----:B------:R-:W-:-:S04]  /*1d60*/  @P0 PRMT R3, R152, 0x654, R3 ;  /* 0x0000065498030816 */ /* 0x000fc80000000003 */
[----:B------:R3:W-:Y:S01]  /*1d70*/  @P0 SYNCS.ARRIVE.TRANS64.RED.A1T0 RZ, [R3+URZ], RZ ;  /* 0x000000ff03ff09a7 */ /* 0x0007e2000810043f */
[----:B------:R-:W-:-:S13]  /*1d80*/  ISETP.GT.U32.AND P0, PT, R19, 0x1, PT ;  /* 0x000000011300780c */ /* 0x000fda0003f04070 */
[----:B---3--:R-:W-:Y:S05]  /*1d90*/  @P0 BRA `(.L_x_30) ;  /* 0x0000000000040947 */ /* 0x008fea0003800000 */
[----:B------:R-:W-:Y:S01]  /*1da0*/  BPT.TRAP 0x1 ;  /* 0x000000040000795c */ /* 0x000fe20000300000 */
.L_x_30:
[----:B------:R-:W3:Y:S01]  /*1db0*/  LDC R9, c[0x0][0x288] ;  /* 0x0000a200ff097b82 */ /* 0x000ee20000000800 */
[--C-:B------:R-:W-:Y:S01]  /*1dc0*/  SHF.R.U32.HI R0, RZ, 0x2, R18.reuse ;  /* 0x00000002ff007819 */ /* 0x100fe20000011612 */
[----:B------:R-:W-:Y:S01]  /*1dd0*/  UIADD3 UR39, UR40, UR39, URZ ;  /* 0x0000002728277290 */ /* 0x000fe2000fffe03f */
[----:B01----:R-:W-:Y:S01]  /*1de0*/  SHF.R.U32.HI R5, RZ, 0x7, R18 ;  /* 0x00000007ff057819 */ /* 0x003fe20000011612 */
[----:B------:R-:W-:Y:S01]  /*1df0*/  ULDC UR8, c[0x0][0x284] ;  /* 0x0000a10000087ab9 */ /* 0x000fe20000000800 */
[----:B------:R-:W-:Y:S01]  /*1e00*/  LOP3.LUT R4, R18, 0x60, RZ, 0xc0, !PT ;  /* 0x0000006012047812 */ /* 0x000fe200078ec0ff */
[----:B------:R-:W-:Y:S01]  /*1e10*/  USHF.R.U32.HI UR4, URZ, 0x2, UR39 ;  /* 0x000000023f047899 */ /* 0x000fe20008011627 */
[----:B------:R-:W-:Y:S01]  /*1e20*/  LOP3.LUT R3, R0, 0x7, RZ, 0xc0, !PT ;  /* 0x0000000700037812 */ /* 0x000fe200078ec0ff */
[----:B------:R-:W-:Y:S01]  /*1e30*/  UISETP.GT.U32.AND UP1, UPT, UR39, 0x3, UPT ;  /* 0x000000032700788c */ /* 0x000fe2000bf24070 */
[----:B------:R-:W-:Y:S01]  /*1e40*/  LOP3.LUT R0, R5, 0x1, RZ, 0xc0, !PT ;  /* 0x0000000105007812 */ /* 0x000fe200078ec0ff */
[----:B------:R-:W-:Y:S01]  /*1e50*/  ULOP3.LUT UR4, UR4, 0x1, URZ, 0xc0, !UPT ;  /* 0x0000000104047892 */ /* 0x000fe2000f8ec03f */
[----:B------:R-:W-:Y:S01]  /*1e60*/  SHF.R.U32.HI R6, RZ, 0x1, R4 ;  /* 0x00000001ff067819 */ /* 0x000fe20000011604 */
[----:B------:R-:W-:Y:S01]  /*1e70*/  IMAD.SHL.U32 R4, R18, 0x2, RZ ;  /* 0x0000000212047824 */ /* 0x000fe200078e00ff */
[----:B------:R-:W-:Y:S01]  /*1e80*/  SHF.R.S32.HI R14, RZ, 0x1f, R22 ;  /* 0x0000001fff0e7819 */ /* 0x000fe20000011416 */
[----:B------:R-:W-:Y:S01]  /*1e90*/  IMAD.SHL.U32 R8, R0, 0x40, RZ ;  /* 0x0000004000087824 */ /* 0x000fe200078e00ff */
[--C-:B------:R-:W-:Y:S01]  /*1ea0*/  IADD3 R5, RZ, -R6, -R3.reuse ;  /* 0x80000006ff057210 */ /* 0x100fe20007ffe803 */
[----:B------:R-:W-:Y:S01]  /*1eb0*/  UISETP.NE.U32.AND UP0, UPT, UR4, 0x1, UPT ;  /* 0x000000010400788c */ /* 0x000fe2000bf05070 */
[----:B------:R-:W-:Y:S01]  /*1ec0*/  LOP3.LUT R4, R4, 0x6, RZ, 0xc0, !PT ;  /* 0x0000000604047812 */ /* 0x000fe200078ec0ff */
[----:B------:R-:W-:Y:S01]  /*1ed0*/  ULDC.64 UR6, c[0x0][0x5d0] ;  /* 0x0001740000067ab9 */ /* 0x000fe20000000a00 */
[----:B------:R-:W-:Y:S01]  /*1ee0*/  LOP3.LUT R3, R8, 0x40, R3, 0xe2, !PT ;  /* 0x0000004008037812 */ /* 0x000fe200078ee203 */
[----:B------:R-:W-:Y:S01]  /*1ef0*/  IMAD R7, R0, -0x40, R5 ;  /* 0xffffffc000077824 */ /* 0x000fe200078e0205 */
[----:B------:R-:W-:Y:S01]  /*1f00*/  LOP3.LUT R0, R18, 0x3, RZ, 0xc0, !PT ;  /* 0x0000000312007812 */ /* 0x000fe200078ec0ff */
[----:B------:R-:W-:Y:S01]  /*1f10*/  UISETP.LT.U32.AND UP1, UPT, UR40, 0x4, UP1 ;  /* 0x000000042800788c */ /* 0x000fe20008f21070 */
[----:B------:R-:W-:Y:S01]  /*1f20*/  PRMT R8, R4, 0x6540, R153 ;  /* 0x0000654004087816 */ /* 0x000fe20000000099 */
[----:B------:R-:W-:Y:S01]  /*1f30*/  IMAD.SHL.U32 R153, R153, 0x100, RZ ;  /* 0x0000010099997824 */ /* 0x000fe200078e00ff */
[----:B------:R-:W-:Y:S01]  /*1f40*/  UISETP.GT.U32.AND UP0, UPT, UR40, 0x3, !UP0 ;  /* 0x000000032800788c */ /* 0x000fe2000c704070 */
[----:B---3--:R-:W-:Y:S01]  /*1f50*/  IMAD R12, R0, -0x2, R9 ;  /* 0xfffffffe000c7824 */ /* 0x008fe200078e0209 */
[----:B------:R-:W-:Y:S01]  /*1f60*/  USEL UR5, URZ, 0x1, !UP1 ;  /* 0x000000013f057887 */ /* 0x000fe2000c800000 */
[----:B------:R-:W-:Y:S01]  /*1f70*/  IMAD.SHL.U32 R0, R154, 0x80, RZ ;  /* 0x000000809a007824 */ /* 0x000fe200078e00ff */
[----:B------:R-:W-:Y:S01]  /*1f80*/  ISETP.GE.AND P0, PT, R153, R9, PT ;  /* 0x000000099900720c */ /* 0x000fe20003f06270 */
[----:B------:R-:W-:Y:S01]  /*1f90*/  IMAD R5, R14, UR6, RZ ;  /* 0x000000060e057c24 */ /* 0x000fe2000f8e02ff */
[----:B------:R-:W-:Y:S01]  /*1fa0*/  SHF.R.S32.HI R9, RZ, 0x1f, R8 ;  /* 0x0000001fff097819 */ /* 0x000fe20000011408 */
[----:B------:R-:W-:Y:S01]  /*1fb0*/  USEL UR4, URZ, 0x1, !UP0 ;  /* 0x000000013f047887 */ /* 0x000fe2000c000000 */
[----:B------:R-:W-:Y:S01]  /*1fc0*/  ISETP.GE.OR P0, PT, R0, UR8, P0 ;  /* 0x0000000800007c0c */ /* 0x000fe20008706670 */
[----:B------:R-:W-:Y:S01]  /*1fd0*/  IMAD.WIDE R10, R154, 0x80, RZ ;  /* 0x000000809a0a7825 */ /* 0x000fe200078e02ff */
[----:B------:R-:W-:Y:S01]  /*1fe0*/  ULOP3.LUT UR39, UR39, 0x3, URZ, 0xc0, !UPT ;  /* 0x0000000327277892 */ /* 0x000fe2000f8ec03f */
[----:B------:R-:W-:Y:S01]  /*1ff0*/  IADD3 R162, -R0, UR8, R7 ;  /* 0x0000000800a27c10 */ /* 0x000fe2000fffe107 */
[----:B------:R-:W-:Y:S01]  /*2000*/  ULOP3.LUT UR38, UR4, UR38, UR5, 0x96, !UPT ;  /* 0x0000002604267292 */ /* 0x000fe2000f8e9605 */
[----:B------:R-:W-:Y:S01]  /*2010*/  IMAD R13, R22, UR7, R5 ;  /* 0x00000007160d7c24 */ /* 0x000fe2000f8e0205 */
[----:B------:R-:W-:Y:S01]  /*2020*/  LOP3.LUT R163, R10, R3, R6, 0xfe, !PT ;  /* 0x000000030aa37212 */ /* 0x000fe200078efe06 */
[----:B------:R-:W-:-:S04]  /*2030*/  IMAD.WIDE.U32 R4, R22, UR6, R8 ;  /* 0x0000000616047c25 */ /* 0x000fc8000f8e0008 */
[----:B------:R-:W-:Y:S02]  /*2040*/  IMAD.IADD R5, R5, 0x1, R13 ;  /* 0x0000000105057824 */ /* 0x000fe400078e020d */
[----:B------:R-:W-:Y:S02]  /*2050*/  IMAD.IADD R0, R12, 0x1, -R153 ;  /* 0x000000010c007824 */ /* 0x000fe400078e0a99 */
[----:B------:R-:W-:Y:S01]  /*2060*/  IMAD.MOV.U32 R154, RZ, RZ, -0x1 ;  /* 0xffffffffff9a7424 */ /* 0x000fe200078e00ff */
[----:B------:R-:W-:Y:S06]  /*2070*/  @P0 BRA `(.L_x_32) ;  /* 0x0000006000a00947 */ /* 0x000fec0003800000 */
[----:B------:R-:W0:Y:S01]  /*2080*/  LDC.64 R12, c[0x0][0x5c8] ;  /* 0x00017200ff0c7b82 */ /* 0x000e220000000a00 */
[----:B------:R-:W-:Y:S01]  /*2090*/  ULDC.64 UR4, c[0x0][0x5c0] ;  /* 0x0001700000047ab9 */ /* 0x000fe20000000a00 */
[----:B------:R-:W-:Y:S01]  /*20a0*/  BSSY B0, `(.L_x_32) ;  /* 0x0000625000007945 */ /* 0x000fe20003800000 */
[-C--:B0-----:R-:W-:Y:S02]  /*20b0*/  IMAD R6, R11, R12.reuse, RZ ;  /* 0x0000000c0b067224 */ /* 0x081fe400078e02ff */
[----:B------:R-:W-:-:S04]  /*20c0*/  IMAD.WIDE.U32 R4, R163, R12, R4 ;  /* 0x0000000ca3047225 */ /* 0x000fc800078e0004 */
[----:B------:R-:W-:Y:S01]  /*20d0*/  IMAD R3, R163, R13, R6 ;  /* 0x0000000da3037224 */ /* 0x000fe200078e0206 */
[----:B------:R-:W-:-:S03]  /*20e0*/  IADD3 R4, P0, R4, UR4, RZ ;  /* 0x0000000404047c10 */ /* 0x000fc6000ff1e0ff */
[----:B------:R-:W-:Y:S01]  /*20f0*/  IMAD.IADD R3, R5, 0x1, R3 ;  /* 0x0000000105037824 */ /* 0x000fe200078e0203 */
[----:B------:R-:W-:-:S04]  /*2100*/  LEA R6, P1, R12, R4, 0x3 ;  /* 0x000000040c067211 */ /* 0x000fc800078218ff */
[----:B------:R-:W-:Y:S02]  /*2110*/  IADD3.X R5, R3, UR5, RZ, P0, !PT ;  /* 0x0000000503057c10 */ /* 0x000fe400087fe4ff */
[----:B-----5:R-:W-:Y:S02]  /*2120*/  ISETP.NE.AND P0, PT, R156, RZ, PT ;  /* 0x000000ff9c00720c */ /* 0x020fe40003f05270 */
[----:B------:R-:W-:-:S11]  /*2130*/  LEA.HI.X R7, R12, R5, R13, 0x3, P1 ;  /* 0x000000050c077211 */ /* 0x000fd600008f1c0d */
[----:B------:R-:W-:Y:S05]  /*2140*/  @!P0 BRA `(.L_x_33) ;  /* 0x0000004800608947 */ /* 0x000fea0003800000 */
[----:B------:R-:W0:Y:S01]  /*2150*/  LDC.64 R158, c[0x0][0x5b0] ;  /* 0x00016c00ff9e7b82 */ /* 0x000e220000000a00 */
[----:B------:R-:W-:Y:S01]  /*2160*/  ULDC.64 UR4, c[0x0][0x5b8] ;  /* 0x00016e0000047ab9 */ /* 0x000fe20000000a00 */
[----:B------:R-:W-:Y:S01]  /*2170*/  ISETP.GE.AND P1, PT, R162, 0x1, PT ;  /* 0x00000001a200780c */ /* 0x000fe20003f26270 */
[----:B------:R-:W-:Y:S01]  /*2180*/  IMAD R3, R14, UR4, RZ ;  /* 0x000000040e037c24 */ /* 0x000fe2000f8e02ff */
[----:B------:R-:W-:Y:S01]  /*2190*/  BSSY B1, `(.L_x_34) ;  /* 0x000000e000017945 */ /* 0x000fe20003800000 */
[----:B------:R-:W-:Y:S01]  /*21a0*/  IMAD.WIDE.U32 R20, R22, UR4, R8 ;  /* 0x0000000416147c25 */ /* 0x000fe2000f8e0008 */
[----:B------:R-:W-:Y:S02]  /*21b0*/  ISETP.LT.OR P5, PT, R0, 0x1, !P1 ;  /* 0x000000010000780c */ /* 0x000fe40004fa1670 */
[----:B------:R-:W1:Y:S01]  /*21c0*/  LDC.64 R160, c[0x0][0x5a8] ;  /* 0x00016a00ffa07b82 */ /* 0x000e620000000a00 */
[----:B------:R-:W-:Y:S02]  /*21d0*/  IMAD R3, R22, UR5, R3 ;  /* 0x0000000516037c24 */ /* 0x000fe4000f8e0203 */
[----:B------:R-:W-:-:S02]  /*21e0*/  IMAD.MOV.U32 R14, RZ, RZ, R20 ;  /* 0x000000ffff0e7224 */ /* 0x000fc400078e0014 */
[----:B------:R-:W-:Y:S02]  /*21f0*/  IMAD.IADD R15, R21, 0x1, R3 ;  /* 0x00000001150f7824 */ /* 0x000fe400078e0203 */
[-C--:B0-----:R-:W-:Y:S02]  /*2200*/  IMAD R10, R11, R158.reuse, RZ ;  /* 0x0000009e0b0a7224 */ /* 0x081fe400078e02ff */
[----:B------:R-:W-:-:S04]  /*2210*/  IMAD.WIDE.U32 R8, R163, R158, R14 ;  /* 0x0000009ea3087225 */ /* 0x000fc800078e000e */
[----:B------:R-:W-:Y:S01]  /*2220*/  IMAD R13, R163, R159, R10 ;  /* 0x0000009fa30d7224 */ /* 0x000fe200078e020a */
[----:B-1----:R-:W-:-:S04]  /*2230*/  IADD3 R8, P0, R8, R160, RZ ;  /* 0x000000a008087210 */ /* 0x002fc80007f1e0ff */
[----:B------:R-:W-:Y:S01]  /*2240*/  IADD3.X R9, R161, R9, R13, P0, !PT ;  /* 0x00000009a1097210 */ /* 0x000fe200007fe40d */
[----:B------:R-:W-:Y:S08]  /*2250*/  @P5 BRA `(.L_x_35) ;  /* 0x0000000000045947 */ /* 0x000ff00003800000 */
[----:B--2---:R0:W5:Y:S02]  /*2260*/  LDG.E.U8 R157, desc[UR36][R8.64] ;  /* 0x00000024089d7981 */ /* 0x004164000c1e1100 */
.L_x_35:
[----:B------:R-:W-:Y:S05]  /*2270*/  BSYNC B1 ;  /* 0x0000000000017941 */ /* 0x000fea0003800000 */
.L_x_34:
[----:B-----5:R-:W-:Y:S01]  /*2280*/  LOP3.LUT R3, R157, 0xffff, RZ, 0xc0, !PT ;  /* 0x0000ffff9d037812 */ /* 0x020fe200078ec0ff */
[----:B------:R-:W-:Y:S01]  /*2290*/  IMAD.SHL.U32 R10, R158, 0x8, RZ ;  /* 0x000000089e0a7824 */ /* 0x000fe200078e00ff */
[----:B------:R-:W-:Y:S01]  /*22a0*/  ISETP.LT.OR P2, PT, R0, 0x2, !P1 ;  /* 0x000000020000780c */ /* 0x000fe20004f41670 */
[----:B------:R-:W-:Y:S01]  /*22b0*/  BSSY B1, `(.L_x_36) ;  /* 0x000000e000017945 */ /* 0x000fe20003800000 */
[----:B------:R-:W-:Y:S02]  /*22c0*/  PRMT R3, R3, 0x8880, RZ ;  /* 0x0000888003037816 */ /* 0x000fe400000000ff */
[----:B------:R-:W-:Y:S02]  /*22d0*/  SHF.L.U64.HI R11, R158, 0x3, R159 ;  /* 0x000000039e0b7819 */ /* 0x000fe4000001029f */
[----:B------:R-:W-:Y:S01]  /*22e0*/  ISETP.GE.AND P0, PT, R162, 0x9, PT ;  /* 0x00000009a200780c */ /* 0x000fe20003f06270 */
[----:B------:R-:W-:Y:S02]  /*22f0*/  IMAD R12, R3, R156, RZ ;  /* 0x0000009c030c7224 */ /* 0x000fe400078e02ff */
[----:B------:R-:W-:-:S04]  /*2300*/  IMAD.WIDE.U32 R10, R163, R158, R10 ;  /* 0x0000009ea30a7225 */ /* 0x000fc800078e000a */
[----:B------:R-:W-:Y:S01]  /*2310*/  @!P5 IMAD R3, R24, R155, R12 ;  /* 0x0000009b1803d224 */ /* 0x000fe200078e020c */
[----:B------:R-:W-:Y:S01]  /*2320*/  IADD3 R10, P3, P4, R20, R160, R10 ;  /* 0x000000a0140a7210 */ /* 0x000fe20007c7e00a */
[----:B------:R-:W-:-:S03]  /*2330*/  IMAD.IADD R13, R13, 0x1, R11 ;  /* 0x000000010d0d7824 */ /* 0x000fc600078e020b */
[----:B------:R1:W-:Y:S01]  /*2340*/  @!P5 STG.E.U8 desc[UR36][R4.64], R3 ;  /* 0x000000030400d986 */ /* 0x0003e2000c101124 */
[----:B------:R-:W-:Y:S08]  /*2350*/  @P2 BRA `(.L_x_37) ;  /* 0x00000000000c2947 */ /* 0x000ff00003800000 */
[----:B--2---:R-:W1:Y:S02]  /*2360*/  LDG.E.U8 R157, desc[UR36][R8.64+0x1] ;  /* 0x00000124089d7981 */ /* 0x004e64000c1e1100 */
[----:B-1----:R-:W-:-:S05]  /*2370*/  PRMT R3, R157, 0x8880, RZ ;  /* 0x000088809d037816 */ /* 0x002fca00000000ff */
[----:B------:R-:W-:-:S07]  /*2380*/  IMAD R12, R3, R156, RZ ;  /* 0x0000009c030c7224 */ /* 0x000fce00078e02ff */
.L_x_37:
[----:B------:R-:W-:Y:S05]  /*2390*/  BSYNC B1 ;  /* 0x0000000000017941 */ /* 0x000fea0003800000 */
.L_x_36:
[C---:B------:R-:W-:Y:S01]  /*23a0*/  ISETP.LT.OR P5, PT, R0.reuse, 0x1, !P0 ;  /* 0x000000010000780c */ /* 0x040fe200047a1670 */
[----:B------:R-:W-:Y:S01]  /*23b0*/  @!P2 IMAD R25, R25, R155, R12 ;  /* 0x0000009b1919a224 */ /* 0x000fe200078e020c */
[----:B------:R-:W-:Y:S01]  /*23c0*/  BSSY B1, `(.L_x_38) ;  /* 0x000000a000017945 */ /* 0x000fe20003800000 */
[----:B------:R-:W-:Y:S02]  /*23d0*/  IADD3.X R11, R15, R161, R13, P3, P4 ;  /* 0x000000a10f0b7210 */ /* 0x000fe40001fe840d */
[C---:B------:R-:W-:Y:S01]  /*23e0*/  ISETP.LT.OR P3, PT, R0.reuse, 0x2, !P0 ;  /* 0x000000020000780c */ /* 0x040fe20004761670 */
[----:B------:R3:W-:Y:S01]  /*23f0*/  @!P2 STG.E.U8 desc[UR36][R4.64+0x1], R25 ;  /* 0x000001190400a986 */ /* 0x0007e2000c101124 */
[C---:B------:R-:W-:Y:S02]  /*2400*/  ISETP.LT.OR P4, PT, R0.reuse, 0x9, !P1 ;  /* 0x000000090000780c */ /* 0x040fe40004f81670 */
[----:B------:R-:W-:-:S04]  /*2410*/  ISETP.LT.OR P2, PT, R0, 0xa, !P1 ;  /* 0x0000000a0000780c */ /* 0x000fc80004f41670 */
[----:B------:R-:W-:Y:S09]  /*2420*/  @P5 BRA `(.L_x_39) ;  /* 0x00000000000c5947 */ /* 0x000ff20003800000 */
[----:B--2---:R-:W1:Y:S02]  /*2430*/  LDG.E.U8 R157, desc[UR36][R10.64] ;  /* 0x000000240a9d7981 */ /* 0x004e64000c1e1100 */
[----:B-1----:R-:W-:-:S05]  /*2440*/  PRMT R3, R157, 0x8880, RZ ;  /* 0x000088809d037816 */ /* 0x002fca00000000ff */
[----:B------:R-:W-:-:S07]  /*2450*/  IMAD R12, R3, R156, RZ ;  /* 0x0000009c030c7224 */ /* 0x000fce00078e02ff */
.L_x_39:
[----:B------:R-:W-:Y:S05]  /*2460*/  BSYNC B1 ;  /* 0x0000000000017941 */ /* 0x000fea0003800000 */
.L_x_38:
[----:B-1----:R-:W-:Y:S01]  /*2470*/  @!P5 IMAD R3, R26, R155, R12 ;  /* 0x0000009b1a03d224 */ /* 0x002fe200078e020c */
[----:B------:R-:W-:Y:S04]  /*2480*/  BSSY B1, `(.L_x_40) ;  /* 0x0000006000017945 */ /* 0x000fe80003800000 */
[----:B------:R1:W-:Y:S01]  /*2490*/  @!P5 STG.E.U8 desc[UR36][R6.64], R3 ;  /* 0x000000030600d986 */ /* 0x0003e2000c101124 */
[----:B------:R-:W-:Y:S05]  /*24a0*/  @P3 BRA `(.L_x_41) ;  /* 0x00000000000c3947 */ /* 0x000fea0003800000 */
[----:B--2---:R-:W1:Y:S02]  /*24b0*/  LDG.E.U8 R157, desc[UR36][R10.64+0x1] ;  /* 0x000001240a9d7981 */ /* 0x004e64000c1e1100 */
[----:B-1----:R-:W-:-:S05]  /*24c0*/  PRMT R3, R157, 0x8880, RZ ;  /* 0x000088809d037816 */ /* 0x002fca00000000ff */
[----:B------:R-:W-:-:S07]  /*24d0*/  IMAD R12, R3, R156, RZ ;  /* 0x0000009c030c7224 */ /* 0x000fce00078e02ff */
.L_x_41:
[----:B------:R-:W-:Y:S05]  /*24e0*/  BSYNC B1 ;  /* 0x0000000000017941 */ /* 0x000fea0003800000 */
.L_x_40:
[----:B------:R-:W-:Y:S01]  /*24f0*/  @!P3 IMAD R27, R27, R155, R12 ;  /* 0x0000009b1b1bb224 */ /* 0x000fe200078e020c */
[----:B------:R-:W-:Y:S04]  /*2500*/  BSSY B1, `(.L_x_42) ;  /* 0x0000006000017945 */ /* 0x000fe80003800000 */
[----:B------:R4:W-:Y:S01]  /*2510*/  @!P3 STG.E.U8 desc[UR36][R6.64+0x1], R27 ;  /* 0x0000011b0600b986 */ /* 0x0009e2000c101124 */
[----:B------:R-:W-:Y:S05]  /*2520*/  @P4 BRA `(.L_x_43) ;  /* 0x00000000000c4947 */ /* 0x000fea0003800000 */
[----:B--2---:R-:W1:Y:S02]  /*2530*/  LDG.E.U8 R157, desc[UR36][R8.64+0x8] ;  /* 0x00000824089d7981 */ /* 0x004e64000c1e1100 */
[----:B-1----:R-:W-:-:S05]  /*2540*/  PRMT R3, R157, 0x8880, RZ ;  /* 0x000088809d037816 */ /* 0x002fca00000000ff */
[----:B------:R-:W-:-:S07]  /*2550*/  IMAD R12, R3, R156, RZ ;  /* 0x0000009c030c7224 */ /* 0x000fce00078e02ff */
.L_x_43:
[----:B------:R-:W-:Y:S05]  /*2560*/  BSYNC B1 ;  /* 0x0000000000017941 */ /* 0x000fea0003800000 */
.L_x_42:
[----:B-1----:R-:W-:Y:S01]  /*2570*/  @!P4 IMAD R3, R28, R155, R12 ;  /* 0x0000009b1c03c224 */ /* 0x002fe200078e020c */
[----:B------:R-:W-:Y:S04]  /*2580*/  BSSY B1, `(.L_x_44) ;  /* 0x0000006000017945 */ /* 0x000fe80003800000 */
[----:B------:R1:W-:Y:S01]  /*2590*/  @!P4 STG.E.U8 desc[UR36][R4.64+0x8], R3 ;  /* 0x000008030400c986 */ /* 0x0003e2000c101124 */
[----:B------:R-:W-:Y:S05]  /*25a0*/  @P2 BRA `(.L_x_45) ;  /* 0x00000000000c2947 */ /* 0x000fea0003800000 */
[----:B--2---:R-:W1:Y:S02]  /*25b0*/  LDG.E.U8 R157, desc[UR36][R8.64+0x9] ;  /* 0x00000924089d7981 */ /* 0x004e64000c1e1100 */
[----:B-1----:R-:W-:-:S05]  /*25c0*/  PRMT R3, R157, 0x8880, RZ ;  /* 0x000088809d037816 */ /* 0x002fca00000000ff */
[----:B------:R-:W-:-:S07]  /*25d0*/  IMAD R12, R3, R156, RZ ;  /* 0x0000009c030c7224 */ /* 0x000fce00078e02ff */
.L_x_45:
[----:B------:R-:W-:Y:S05]  /*25e0*/  BSYNC B1 ;  /* 0x0000000000017941 */ /* 0x000fea0003800000 */
.L_x_44:
[C---:B------:R-:W-:Y:S01]  /*25f0*/  ISETP.LT.OR P4, PT, R0.reuse, 0x9, !P0 ;  /* 0x000000090000780c */ /* 0x040fe20004781670 */
[----:B------:R-:W-:Y:S01]  /*2600*/  @!P2 IMAD R29, R29, R155, R12 ;  /* 0x0000009b1d1da224 */ /* 0x000fe200078e020c */
[----:B------:R-:W-:Y:S01]  /*2610*/  BSSY B1, `(.L_x_46) ;  /* 0x0000009000017945 */ /* 0x000fe20003800000 */
[C---:B------:R-:W-:Y:S02]  /*2620*/  ISETP.LT.OR P3, PT, R0.reuse, 0xa, !P0 ;  /* 0x0000000a0000780c */ /* 0x040fe40004761670 */
[C---:B------:R-:W-:Y:S01]  /*2630*/  ISETP.LT.OR P5, PT, R0.reuse, 0x11, !P1 ;  /* 0x000000110000780c */ /* 0x040fe20004fa1670 */
[----:B------:R0:W-:Y:S01]  /*2640*/  @!P2 STG.E.U8 desc[UR36][R4.64+0x9], R29 ;  /* 0x0000091d0400a986 */ /* 0x0001e2000c101124 */
[----:B------:R-:W-:-:S06]  /*2650*/  ISETP.LT.OR P2, PT, R0, 0x12, !P1 ;  /* 0x000000120000780c */ /* 0x000fcc0004f41670 */
[----:B------:R-:W-:Y:S07]  /*2660*/  @P4 BRA `(.L_x_47) ;  /* 0x00000000000c4947 */ /* 0x000fee0003800000 */
[----:B--2---:R-:W1:Y:S02]  /*2670*/  LDG.E.U8 R157, desc[UR36][R10.64+0x8] ;  /* 0x000008240a9d7981 */ /* 0x004e64000c1e1100 */
[----:B-1----:R-:W-:-:S05]  /*2680*/  PRMT R3, R157, 0x8880, RZ ;  /* 0x000088809d037816 */ /* 0x002fca00000000ff */
[----:B------:R-:W-:-:S07]  /*2690*/  IMAD R12, R3, R156, RZ ;  /* 0x0000009c030c7224 */ /* 0x000fce00078e02ff */
.L_x_47:
[----:B------:R-:W-:Y:S05]  /*26a0*/  BSYNC B1 ;  /* 0x0000000000017941 */ /* 0x000fea0003800000 */
.L_x_46:
[----:B-1----:R-:W-:Y:S01]  /*26b0*/  @!P4 IMAD R3, R30, R155, R12 ;  /* 0x0000009b1e03c224 */ /* 0x002fe200078e020c */
[----:B------:R-:W-:Y:S04]  /*26c0*/  BSSY B1, `(.L_x_48) ;  /* 0x0000006000017945 */ /* 0x000fe80003800000 */
[----:B------:R1:W-:Y:S01]  /*26d0*/  @!P4 STG.E.U8 desc[UR36][R6.64+0x8], R3 ;  /* 0x000008030600c986 */ /* 0x0003e2000c101124 */
[----:B------:R-:W-:Y:S05]  /*26e0*/  @P3 BRA `(.L_x_49) ;  /* 0x00000000000c3947 */ /* 0x000fea0003800000 */
[----:B--2---:R-:W1:Y:S02]  /*26f0*/  LDG.E.U8 R157, desc[UR36][R10.64+0x9] ;  /* 0x000009240a9d7981 */ /* 0x004e64000c1e1100 */
[----:B-1----:R-:W-:-:S05]  /*2700*/  PRMT R3, R157, 0x8880, RZ ;  /* 0x000088809d037816 */ /* 0x002fca00000000ff */
[----:B------:R-:W-:-:S07]  /*2710*/  IMAD R12, R3, R156, RZ ;  /* 0x0000009c030c7224 */ /* 0x000fce00078e02ff */
.L_x_49:
[----:B------:R-:W-:Y:S05]  /*2720*/  BSYNC B1 ;  /* 0x0000000000017941 */ /* 0x000fea0003800000 */
.L_x_48:
[----:B------:R-:W-:Y:S01]  /*2730*/  @!P3 IMAD R31, R31, R155, R12 ;  /* 0x0000009b1f1fb224 */ /* 0x000fe200078e020c */
[----:B------:R-:W-:Y:S04]  /*2740*/  BSSY B1, `(.L_x_50) ;  /* 0x0000006000017945 */ /* 0x000fe80003800000 */
[----:B------:R0:W-:Y:S01]  /*2750*/  @!P3 STG.E.U8 desc[UR36][R6.64+0x9], R31 ;  /* 0x0000091f0600b986 */ /* 0x0001e2000c101124 */
[----:B------:R-:W-:Y:S05]  /*2760*/  @P5 BRA `(.L_x_51) ;  /* 0x00000000000c5947 */ /* 0x000fea0003800000 */
[----:B--2---:R-:W1:Y:S02]  /*2770*/  LDG.E.U8 R157, desc[UR36][R8.64+0x10] ;  /* 0x00001024089d7981 */ /* 0x004e64000c1e1100 */
[----:B-1----:R-:W-:-:S05]  /*2780*/  PRMT R3, R157, 0x8880, RZ ;  /* 0x000088809d037816 */ /* 0x002fca00000000ff */
[----:B------:R-:W-:-:S07]  /*2790*/  IMAD R12, R3, R156, RZ ;  /* 0x0000009c030c7224 */ /* 0x000fce00078e02ff */
.L_x_51:
[----:B------:R-:W-:Y:S05]  /*27a0*/  BSYNC B1 ;  /* 0x0000000000017941 */ /* 0x000fea0003800000 */
.L_x_50:
[----:B-1----:R-:W-:Y:S01]  /*27b0*/  @!P5 IMAD R3, R32, R155, R12 ;  /* 0x0000009b2003d224 */ /* 0x002fe200078e020c */
[----:B------:R-:W-:Y:S04]  /*27c0*/  BSSY B1, `(.L_x_52) ;  /* 0x0000006000017945 */ /* 0x000fe80003800000 */
[----:B------:R1:W-:Y:S01]  /*27d0*/  @!P5 STG.E.U8 desc[UR36][R4.64+0x10], R3 ;  /* 0x000010030400d986 */ /* 0x0003e2000c101124 */
[----:B------:R-:W-:Y:S05]  /*27e0*/  @P2 BRA `(.L_x_53) ;  /* 0x00000000000c2947 */ /* 0x000fea0003800000 */
[----:B--2---:R-:W1:Y:S02]  /*27f0*/  LDG.E.U8 R157, desc[UR36][R8.64+0x11] ;  /* 0x00001124089d7981 */ /* 0x004e64000c1e1100 */
[----:B-1----:R-:W-:-:S05]  /*2800*/  PRMT R3, R157, 0x8880, RZ ;  /* 0x000088809d037816 */ /* 0x002fca00000000ff */
[----:B------:R-:W-:-:S07]  /*2810*/  IMAD R12, R3, R156, RZ ;  /* 0x0000009c030c7224 */ /* 0x000fce00078e02ff */
.L_x_53:
[----:B------:R-:W-:Y:S05]  /*2820*/  BSYNC B1 ;  /* 0x0000000000017941 */ /* 0x000fea0003800000 */
.L_x_52:
        /* <DEDUP_REMOVED lines=11> */
.L_x_55:
[----:B------:R-:W-:Y:S05]  /*28e0*/  BSYNC B1 ;  /* 0x0000000000017941 */ /* 0x000fea0003800000 */
.L_x_54:
[----:B-1----:R-:W-:Y:S01]  /*28f0*/  @!P4 IMAD R3, R34, R155, R12 ;  /* 0x0000009b2203c224 */ /* 0x002fe200078e020c */
[----:B------:R-:W-:Y:S04]  /*2900*/  BSSY B1, `(.L_x_56) ;  /* 0x0000006000017945 */ /* 0x000fe80003800000 */
[----:B------:R1:W-:Y:S01]  /*2910*/  @!P4 STG.E.U8 desc[UR36][R6.64+0x10], R3 ;  /* 0x000010030600c986 */ /* 0x0003e2000c101124 */
[----:B------:R-:W-:Y:S05]  /*2920*/  @P3 BRA `(.L_x_57) ;  /* 0x00000000000c3947 */ /* 0x000fea0003800000 */
[----:B--2---:R-:W1:Y:S02]  /*2930*/  LDG.E.U8 R157, desc[UR36][R10.64+0x11] ;  /* 0x000011240a9d7981 */ /* 0x004e64000c1e1100 */
[----:B-1----:R-:W-:-:S05]  /*2940*/  PRMT R3, R157, 0x8880, RZ ;  /* 0x000088809d037816 */ /* 0x002fca00000000ff */
[----:B------:R-:W-:-:S07]  /*2950*/  IMAD R12, R3, R156, RZ ;  /* 0x0000009c030c7224 */ /* 0x000fce00078e02ff */
.L_x_57:
[----:B------:R-:W-:Y:S05]  /*2960*/  BSYNC B1 ;  /* 0x0000000000017941 */ /* 0x000fea0003800000 */
.L_x_56:
[----:B------:R-:W-:Y:S01]  /*2970*/  @!P3 IMAD R35, R35, R155, R12 ;  /* 0x0000009b2323b224 */ /* 0x000fe200078e020c */
[----:B------:R-:W-:Y:S04]  /*2980*/  BSSY B1, `(.L_x_58) ;  /* 0x0000006000017945 */ /* 0x000fe80003800000 */
[----:B------:R0:W-:Y:S01]  /*2990*/  @!P3 STG.E.U8 desc[UR36][R6.64+0x11], R35 ;  /* 0x000011230600b986 */ /* 0x0001e2000c101124 */
[----:B------:R-:W-:Y:S05]  /*29a0*/  @P5 BRA `(.L_x_59) ;  /* 0x00000000000c5947 */ /* 0x000fea0003800000 */
[----:B--2---:R-:W1:Y:S02]  /*29b0*/  LDG.E.U8 R157, desc[UR36][R8.64+0x18] ;  /* 0x00001824089d7981 */ /* 0x004e64000c1e1100 */
[----:B-1----:R-:W-:-:S05]  /*29c0*/  PRMT R3, R157, 0x8880, RZ ;  /* 0x000088809d037816 */ /* 0x002fca00000000ff */
[----:B------:R-:W-:-:S07]  /*29d0*/  IMAD R12, R3, R156, RZ ;  /* 0x0000009c030c7224 */ /* 0x000fce00078e02ff */
.L_x_59:
[----:B------:R-:W-:Y:S05]  /*29e0*/  BSYNC B1 ;  /* 0x0000000000017941 */ /* 0x000fea0003800000 */
.L_x_58:
[----:B-1----:R-:W-:Y:S01]  /*29f0*/  @!P5 IMAD R3, R36, R155, R12 ;  /* 0x0000009b2403d224 */ /* 0x002fe200078e020c */
[----:B------:R-:W-:Y:S04]  /*2a00*/  BSSY B1, `(.L_x_60) ;  /* 0x0000006000017945 */ /* 0x000fe80003800000 */
[----:B------:R1:W-:Y:S01]  /*2a10*/  @!P5 STG.E.U8 desc[UR36][R4.64+0x18], R3 ;  /* 0x000018030400d986 */ /* 0x0003e2000c101124 */
[----:B------:R-:W-:Y:S05]  /*2a20*/  @P2 BRA `(.L_x_61) ;  /* 0x00000000000c2947 */ /* 0x000fea0003800000 */
[----:B--2---:R-:W1:Y:S02]  /*2a30*/  LDG.E.U8 R157, desc[UR36][R8.64+0x19] ;  /* 0x00001924089d7981 */ /* 0x004e64000c1e1100 */
[----:B-1----:R-:W-:-:S05]  /*2a40*/  PRMT R3, R157, 0x8880, RZ ;  /* 0x000088809d037816 */ /* 0x002fca00000000ff */
[----:B------:R-:W-:-:S07]  /*2a50*/  IMAD R12, R3, R156, RZ ;  /* 0x0000009c030c7224 */ /* 0x000fce00078e02ff */
.L_x_61:
[----:B------:R-:W-:Y:S05]  /*2a60*/  BSYNC B1 ;  /* 0x0000000000017941 */ /* 0x000fea0003800000 */
.L_x_60:
        /* <DEDUP_REMOVED lines=11> */
.L_x_63:
[----:B------:R-:W-:Y:S05]  /*2b20*/  BSYNC B1 ;  /* 0x0000000000017941 */ /* 0x000fea0003800000 */
.L_x_62:
[----:B-1----:R-:W-:Y:S01]  /*2b30*/  @!P4 IMAD R3, R38, R155, R12 ;  /* 0x0000009b2603c224 */ /* 0x002fe200078e020c */
[----:B------:R-:W-:Y:S04]  /*2b40*/  BSSY B1, `(.L_x_64) ;  /* 0x0000006000017945 */ /* 0x000fe80003800000 */
[----:B------:R1:W-:Y:S01]  /*2b50*/  @!P4 STG.E.U8 desc[UR36][R6.64+0x18], R3 ;  /* 0x000018030600c986 */ /* 0x0003e2000c101124 */
[----:B------:R-:W-:Y:S05]  /*2b60*/  @P3 BRA `(.L_x_65) ;  /* 0x00000000000c3947 */ /* 0x000fea0003800000 */
[----:B--2---:R-:W1:Y:S02]  /*2b70*/  LDG.E.U8 R157, desc[UR36][R10.64+0x19] ;  /* 0x000019240a9d7981 */ /* 0x004e64000c1e1100 */
[----:B-1----:R-:W-:-:S05]  /*2b80*/  PRMT R3, R157, 0x8880, RZ ;  /* 0x000088809d037816 */ /* 0x002fca00000000ff */
[----:B------:R-:W-:-:S07]  /*2b90*/  IMAD R12, R3, R156, RZ ;  /* 0x0000009c030c7224 */ /* 0x000fce00078e02ff */
.L_x_65:
[----:B------:R-:W-:Y:S05]  /*2ba0*/  BSYNC B1 ;  /* 0x0000000000017941 */ /* 0x000fea0003800000 */
.L_x_64:
[----:B------:R-:W-:Y:S01]  /*2bb0*/  @!P3 IMAD R39, R39, R155, R12 ;  /* 0x0000009b2727b224 */ /* 0x000fe200078e020c */
[----:B------:R-:W-:Y:S04]  /*2bc0*/  BSSY B1, `(.L_x_66) ;  /* 0x0000006000017945 */ /* 0x000fe80003800000 */
[----:B------:R0:W-:Y:S01]  /*2bd0*/  @!P3 STG.E.U8 desc[UR36][R6.64+0x19], R39 ;  /* 0x000019270600b986 */ /* 0x0001e2000c101124 */
[----:B------:R-:W-:Y:S05]  /*2be0*/  @P5 BRA `(.L_x_67) ;  /* 0x00000000000c5947 */ /* 0x000fea0003800000 */
[----:B--2---:R-:W1:Y:S02]  /*2bf0*/  LDG.E.U8 R157, desc[UR36][R8.64+0x20] ;  /* 0x00002024089d7981 */ /* 0x004e64000c1e1100 */
[----:B-1----:R-:W-:-:S05]  /*2c00*/  PRMT R3, R157, 0x8880, RZ ;  /* 0x000088809d037816 */ /* 0x002fca00000000ff */
[----:B------:R-:W-:-:S07]  /*2c10*/  IMAD R12, R3, R156, RZ ;  /* 0x0000009c030c7224 */ /* 0x000fce00078e02ff */
.L_x_67:
[----:B------:R-:W-:Y:S05]  /*2c20*/  BSYNC B1 ;  /* 0x0000000000017941 */ /* 0x000fea0003800000 */
.L_x_66:
[----:B-1----:R-:W-:Y:S01]  /*2c30*/  @!P5 IMAD R3, R40, R155, R12 ;  /* 0x0000009b2803d224 */ /* 0x002fe200078e020c */
[----:B------:R-:W-:Y:S04]  /*2c40*/  BSSY B1, `(.L_x_68) ;  /* 0x0000006000017945 */ /* 0x000fe80003800000 */
[----:B------:R1:W-:Y:S01]  /*2c50*/  @!P5 STG.E.U8 desc[UR36][R4.64+0x20], R3 ;  /* 0x000020030400d986 */ /* 0x0003e2000c101124 */
[----:B------:R-:W-:Y:S05]  /*2c60*/  @P2 BRA `(.L_x_69) ;  /* 0x00000000000c2947 */ /* 0x000fea0003800000 */
[----:B--2---:R-:W1:Y:S02]  /*2c70*/  LDG.E.U8 R157, desc[UR36][R8.64+0x21] ;  /* 0x00002124089d7981 */ /* 0x004e64000c1e1100 */
[----:B-1----:R-:W-:-:S05]  /*2c80*/  PRMT R3, R157, 0x8880, RZ ;  /* 0x000088809d037816 */ /* 0x002fca00000000ff */
[----:B------:R-:W-:-:S07]  /*2c90*/  IMAD R12, R3, R156, RZ ;  /* 0x0000009c030c7224 */ /* 0x000fce00078e02ff */
.L_x_69:
[----:B------:R-:W-:Y:S05]  /*2ca0*/  BSYNC B1 ;  /* 0x0000000000017941 */ /* 0x000fea0003800000 */
.L_x_68:
        /* <DEDUP_REMOVED lines=11> */
.L_x_71:
[----:B------:R-:W-:Y:S05]  /*2d60*/  BSYNC B1 ;  /* 0x0000000000017941 */ /* 0x000fea0003800000 */
.L_x_70:
[----:B-1----:R-:W-:Y:S01]  /*2d70*/  @!P4 IMAD R3, R42, R155, R12 ;  /* 0x0000009b2a03c224 */ /* 0x002fe200078e020c */
[----:B------:R-:W-:Y:S04]  /*2d80*/  BSSY B1, `(.L_x_72) ;  /* 0x0000006000017945 */ /* 0x000fe80003800000 */
[----:B------:R1:W-:Y:S01]  /*2d90*/  @!P4 STG.E.U8 desc[UR36][R6.64+0x20], R3 ;  /* 0x000020030600c986 */ /* 0x0003e2000c101124 */
[----:B------:R-:W-:Y:S05]  /*2da0*/  @P3 BRA `(.L_x_73) ;  /* 0x00000000000c3947 */ /* 0x000fea0003800000 */
[----:B--2---:R-:W1:Y:S02]  /*2db0*/  LDG.E.U8 R157, desc[UR36][R10.64+0x21] ;  /* 0x000021240a9d7981 */ /* 0x004e64000c1e1100 */
[----:B-1----:R-:W-:-:S05]  /*2dc0*/  PRMT R3, R157, 0x8880, RZ ;  /* 0x000088809d037816 */ /* 0x002fca00000000ff */
[----:B------:R-:W-:-:S07]  /*2dd0*/  IMAD R12, R3, R156, RZ ;  /* 0x0000009c030c7224 */ /* 0x000fce00078e02ff */
.L_x_73:
[----:B------:R-:W-:Y:S05]  /*2de0*/  BSYNC B1 ;  /* 0x0000000000017941 */ /* 0x000fea0003800000 */
.L_x_72:
[----:B------:R-:W-:Y:S01]  /*2df0*/  @!P3 IMAD R43, R43, R155, R12 ;  /* 0x0000009b2b2bb224 */ /* 0x000fe200078e020c */
[----:B------:R-:W-:Y:S04]  /*2e00*/  BSSY B1, `(.L_x_74) ;  /* 0x0000006000017945 */ /* 0x000fe80003800000 */
[----:B------:R0:W-:Y:S01]  /*2e10*/  @!P3 STG.E.U8 desc[UR36][R6.64+0x21], R43 ;  /* 0x0000212b0600b986 */ /* 0x0001e2000c101124 */
[----:B------:R-:W-:Y:S05]  /*2e20*/  @P5 BRA `(.L_x_75) ;  /* 0x00000000000c5947 */ /* 0x000fea0003800000 */
[----:B--2---:R-:W1:Y:S02]  /*2e30*/  LDG.E.U8 R157, desc[UR36][R8.64+0x28] ;  /* 0x00002824089d7981 */ /* 0x004e64000c1e1100 */
[----:B-1----:R-:W-:-:S05]  /*2e40*/  PRMT R3, R157, 0x8880, RZ ;  /* 0x000088809d037816 */ /* 0x002fca00000000ff */
[----:B------:R-:W-:-:S07]  /*2e50*/  IMAD R12, R3, R156, RZ ;  /* 0x0000009c030c7224 */ /* 0x000fce00078e02ff */
.L_x_75:
[----:B------:R-:W-:Y:S05]  /*2e60*/  BSYNC B1 ;  /* 0x0000000000017941 */ /* 0x000fea0003800000 */
.L_x_74:
[----:B-1----:R-:W-:Y:S01]  /*2e70*/  @!P5 IMAD R3, R44, R155, R12 ;  /* 0x0000009b2c03d224 */ /* 0x002fe200078e020c */
[----:B------:R-:W-:Y:S04]  /*2e80*/  BSSY B1, `(.L_x_76) ;  /* 0x0000006000017945 */ /* 0x000fe80003800000 */
[----:B------:R1:W-:Y:S01]  /*2e90*/  @!P5 STG.E.U8 desc[UR36][R4.64+0x28], R3 ;  /* 0x000028030400d986 */ /* 0x0003e2000c101124 */
[----:B------:R-:W-:Y:S05]  /*2ea0*/  @P2 BRA `(.L_x_77) ;  /* 0x00000000000c2947 */ /* 0x000fea0003800000 */
[----:B--2---:R-:W1:Y:S02]  /*2eb0*/  LDG.E.U8 R157, desc[UR36][R8.64+0x29] ;  /* 0x00002924089d7981 */ /* 0x004e64000c1e1100 */
[----:B-1----:R-:W-:-:S05]  /*2ec0*/  PRMT R3, R157, 0x8880, RZ ;  /* 0x000088809d037816 */ /* 0x002fca00000000ff */
[----:B------:R-:W-:-:S07]  /*2ed0*/  IMAD R12, R3, R156, RZ ;  /* 0x0000009c030c7224 */ /* 0x000fce00078e02ff */
.L_x_77:
[----:B------:R-:W-:Y:S05]  /*2ee0*/  BSYNC B1 ;  /* 0x0000000000017941 */ /* 0x000fea0003800000 */
.L_x_76:
        /* <DEDUP_REMOVED lines=11> */
.L_x_79:
[----:B------:R-:W-:Y:S05]  /*2fa0*/  BSYNC B1 ;  /* 0x0000000000017941 */ /* 0x000fea0003800000 */
.L_x_78:
[----:B-1----:R-:W-:Y:S01]  /*2fb0*/  @!P4 IMAD R3, R46, R155, R12 ;  /* 0x0000009b2e03c224 */ /* 0x002fe200078e020c */
[----:B------:R-:W-:Y:S04]  /*2fc0*/  BSSY B1, `(.L_x_80) ;  /* 0x0000006000017945 */ /* 0x000fe80003800000 */
[----:B------:R1:W-:Y:S01]  /*2fd0*/  @!P4 STG.E.U8 desc[UR36][R6.64+0x28], R3 ;  /* 0x000028030600c986 */ /* 0x0003e2000c101124 */
[----:B------:R-:W-:Y:S05]  /*2fe0*/  @P3 BRA `(.L_x_81) ;  /* 0x00000000000c3947 */ /* 0x000fea0003800000 */
[----:B--2---:R-:W1:Y:S02]  /*2ff0*/  LDG.E.U8 R157, desc[UR36][R10.64+0x29] ;  /* 0x000029240a9d7981 */ /* 0x004e64000c1e1100 */
[----:B-1----:R-:W-:-:S05]  /*3000*/  PRMT R3, R157, 0x8880, RZ ;  /* 0x000088809d037816 */ /* 0x002fca00000000ff */
[----:B------:R-:W-:-:S07]  /*3010*/  IMAD R12, R3, R156, RZ ;  /* 0x0000009c030c7224 */ /* 0x000fce00078e02ff */
.L_x_81:
[----:B------:R-:W-:Y:S05]  /*3020*/  BSYNC B1 ;  /* 0x0000000000017941 */ /* 0x000fea0003800000 */
.L_x_80:
[----:B------:R-:W-:Y:S01]  /*3030*/  @!P3 IMAD R47, R47, R155, R12 ;  /* 0x0000009b2f2fb224 */ /* 0x000fe200078e020c */
[----:B------:R-:W-:Y:S04]  /*3040*/  BSSY B1, `(.L_x_82) ;  /* 0x0000006000017945 */ /* 0x000fe80003800000 */
[----:B------:R0:W-:Y:S01]  /*3050*/  @!P3 STG.E.U8 desc[UR36][R6.64+0x29], R47 ;  /* 0x0000292f0600b986 */ /* 0x0001e2000c101124 */
[----:B------:R-:W-:Y:S05]  /*3060*/  @P5 BRA `(.L_x_83) ;  /* 0x00000000000c5947 */ /* 0x000fea0003800000 */
[----:B--2---:R-:W1:Y:S02]  /*3070*/  LDG.E.U8 R157, desc[UR36][R8.64+0x30] ;  /* 0x00003024089d7981 */ /* 0x004e64000c1e1100 */
[----:B-1----:R-:W-:-:S05]  /*3080*/  PRMT R3, R157, 0x8880, RZ ;  /* 0x000088809d037816 */ /* 0x002fca00000000ff */
[----:B------:R-:W-:-:S07]  /*3090*/  IMAD R12, R3, R156, RZ ;  /* 0x0000009c030c7224 */ /* 0x000fce00078e02ff */
.L_x_83:
[----:B------:R-:W-:Y:S05]  /*30a0*/  BSYNC B1 ;  /* 0x0000000000017941 */ /* 0x000fea0003800000 */
.L_x_82:
[----:B-1----:R-:W-:Y:S01]  /*30b0*/  @!P5 IMAD R3, R48, R155, R12 ;  /* 0x0000009b3003d224 */ /* 0x002fe200078e020c */
[----:B------:R-:W-:Y:S04]  /*30c0*/  BSSY B1, `(.L_x_84) ;  /* 0x0000006000017945 */ /* 0x000fe80003800000 */
[----:B------:R1:W-:Y:S01]  /*30d0*/  @!P5 STG.E.U8 desc[UR36][R4.64+0x30], R3 ;  /* 0x000030030400d986 */ /* 0x0003e2000c101124 */
[----:B------:R-:W-:Y:S05]  /*30e0*/  @P2 BRA `(.L_x_85) ;  /* 0x00000000000c2947 */ /* 0x000fea0003800000 */
[----:B--2---:R-:W1:Y:S02]  /*30f0*/  LDG.E.U8 R157, desc[UR36][R8.64+0x31] ;  /* 0x00003124089d7981 */ /* 0x004e64000c1e1100 */
[----:B-1----:R-:W-:-:S05]  /*3100*/  PRMT R3, R157, 0x8880, RZ ;  /* 0x000088809d037816 */ /* 0x002fca00000000ff */
[----:B------:R-:W-:-:S07]  /*3110*/  IMAD R12, R3, R156, RZ ;  /* 0x0000009c030c7224 */ /* 0x000fce00078e02ff */
.L_x_85:
[----:B------:R-:W-:Y:S05]  /*3120*/  BSYNC B1 ;  /* 0x0000000000017941 */ /* 0x000fea0003800000 */
.L_x_84:
        /* <DEDUP_REMOVED lines=11> */
.L_x_87:
[----:B------:R-:W-:Y:S05]  /*31e0*/  BSYNC B1 ;  /* 0x0000000000017941 */ /* 0x000fea0003800000 */
.L_x_86:
[----:B-1----:R-:W-:Y:S01]  /*31f0*/  @!P4 IMAD R3, R50, R155, R12 ;  /* 0x0000009b3203c224 */ /* 0x002fe200078e020c */
[----:B------:R-:W-:Y:S04]  /*3200*/  BSSY B1, `(.L_x_88) ;  /* 0x0000006000017945 */ /* 0x000fe80003800000 */
[----:B------:R1:W-:Y:S01]  /*3210*/  @!P4 STG.E.U8 desc[UR36][R6.64+0x30], R3 ;  /* 0x000030030600c986 */ /* 0x0003e2000c101124 */
[----:B------:R-:W-:Y:S05]  /*3220*/  @P3 BRA `(.L_x_89) ;  /* 0x00000000000c3947 */ /* 0x000fea0003800000 */
[----:B--2---:R-:W1:Y:S02]  /*3230*/  LDG.E.U8 R157, desc[UR36][R10.64+0x31] ;  /* 0x000031240a9d7981 */ /* 0x004e64000c1e1100 */
[----:B-1----:R-:W-:-:S05]  /*3240*/  PRMT R3, R157, 0x8880, RZ ;  /* 0x000088809d037816 */ /* 0x002fca00000000ff */
[----:B------:R-:W-:-:S07]  /*3250*/  IMAD R12, R3, R156, RZ ;  /* 0x0000009c030c7224 */ /* 0x000fce00078e02ff */
.L_x_89:
[----:B------:R-:W-:Y:S05]  /*3260*/  BSYNC B1 ;  /* 0x0000000000017941 */ /* 0x000fea0003800000 */
.L_x_88:
[----:B------:R-:W-:Y:S01]  /*3270*/  @!P3 IMAD R51, R51, R155, R12 ;  /* 0x0000009b3333b224 */ /* 0x000fe200078e020c */
[----:B------:R-:W-:Y:S04]  /*3280*/  BSSY B1, `(.L_x_90) ;  /* 0x0000006000017945 */ /* 0x000fe80003800000 */
[----:B------:R0:W-:Y:S01]  /*3290*/  @!P3 STG.E.U8 desc[UR36][R6.64+0x31], R51 ;  /* 0x000031330600b986 */ /* 0x0001e2000c101124 */
[----:B------:R-:W-:Y:S05]  /*32a0*/  @P5 BRA `(.L_x_91) ;  /* 0x00000000000c5947 */ /* 0x000fea0003800000 */
[----:B--2---:R-:W1:Y:S02]  /*32b0*/  LDG.E.U8 R157, desc[UR36][R8.64+0x38] ;  /* 0x00003824089d7981 */ /* 0x004e64000c1e1100 */
[----:B-1----:R-:W-:-:S05]  /*32c0*/  PRMT R3, R157, 0x8880, RZ ;  /* 0x000088809d037816 */ /* 0x002fca00000000ff */
[----:B------:R-:W-:-:S07]  /*32d0*/  IMAD R12, R3, R156, RZ ;  /* 0x0000009c030c7224 */ /* 0x000fce00078e02ff */
.L_x_91:
[----:B------:R-:W-:Y:S05]  /*32e0*/  BSYNC B1 ;  /* 0x0000000000017941 */ /* 0x000fea0003800000 */
.L_x_90:
[----:B-1----:R-:W-:Y:S01]  /*32f0*/  @!P5 IMAD R3, R52, R155, R12 ;  /* 0x0000009b3403d224 */ /* 0x002fe200078e020c */
[----:B------:R-:W-:Y:S04]  /*3300*/  BSSY B1, `(.L_x_92) ;  /* 0x0000006000017945 */ /* 0x000fe80003800000 */
[----:B------:R1:W-:Y:S01]  /*3310*/  @!P5 STG.E.U8 desc[UR36][R4.64+0x38], R3 ;  /* 0x000038030400d986 */ /* 0x0003e2000c101124 */
[----:B------:R-:W-:Y:S05]  /*3320*/  @P2 BRA `(.L_x_93) ;  /* 0x00000000000c2947 */ /* 0x000fea0003800000 */
[----:B--2---:R-:W1:Y:S02]  /*3330*/  LDG.E.U8 R157, desc[UR36][R8.64+0x39] ;  /* 0x00003924089d7981 */ /* 0x004e64000c1e1100 */
[----:B-1----:R-:W-:-:S05]  /*3340*/  PRMT R3, R157, 0x8880, RZ ;  /* 0x000088809d037816 */ /* 0x002fca00000000ff */
[----:B------:R-:W-:-:S07]  /*3350*/  IMAD R12, R3, R156, RZ ;  /* 0x0000009c030c7224 */ /* 0x000fce00078e02ff */
.L_x_93:
[----:B------:R-:W-:Y:S05]  /*3360*/  BSYNC B1 ;  /* 0x0000000000017941 */ /* 0x000fea0003800000 */
.L_x_92:
        /* <DEDUP_REMOVED lines=11> */
.L_x_95:
[----:B------:R-:W-:Y:S05]  /*3420*/  BSYNC B1 ;  /* 0x0000000000017941 */ /* 0x000fea0003800000 */
.L_x_94:
[----:B-1----:R-:W-:Y:S01]  /*3430*/  @!P4 IMAD R3, R54, R155, R12 ;  /* 0x0000009b3603c224 */ /* 0x002fe200078e020c */
[----:B------:R-:W-:Y:S04]  /*3440*/  BSSY B1, `(.L_x_96) ;  /* 0x0000006000017945 */ /* 0x000fe80003800000 */
[----:B------:R1:W-:Y:S01]  /*3450*/  @!P4 STG.E.U8 desc[UR36][R6.64+0x38], R3 ;  /* 0x000038030600c986 */ /* 0x0003e2000c101124 */
[----:B------:R-:W-:Y:S05]  /*3460*/  @P3 BRA `(.L_x_97) ;  /* 0x00000000000c3947 */ /* 0x000fea0003800000 */
[----:B--2---:R-:W1:Y:S02]  /*3470*/  LDG.E.U8 R157, desc[UR36][R10.64+0x39] ;  /* 0x000039240a9d7981 */ /* 0x004e64000c1e1100 */
[----:B-1----:R-:W-:-:S05]  /*3480*/  PRMT R3, R157, 0x8880, RZ ;  /* 0x000088809d037816 */ /* 0x002fca00000000ff */
[----:B------:R-:W-:-:S07]  /*3490*/  IMAD R12, R3, R156, RZ ;  /* 0x0000009c030c7224 */ /* 0x000fce00078e02ff */
.L_x_97:
[----:B------:R-:W-:Y:S05]  /*34a0*/  BSYNC B1 ;  /* 0x0000000000017941 */ /* 0x000fea0003800000 */
.L_x_96:
[----:B------:R-:W-:Y:S01]  /*34b0*/  @!P3 IMAD R55, R55, R155, R12 ;  /* 0x0000009b3737b224 */ /* 0x000fe200078e020c */
[----:B------:R-:W-:Y:S04]  /*34c0*/  BSSY B1, `(.L_x_98) ;  /* 0x0000006000017945 */ /* 0x000fe80003800000 */
[----:B------:R0:W-:Y:S01]  /*34d0*/  @!P3 STG.E.U8 desc[UR36][R6.64+0x39], R55 ;  /* 0x000039370600b986 */ /* 0x0001e2000c101124 */
[----:B------:R-:W-:Y:S05]  /*34e0*/  @P5 BRA `(.L_x_99) ;  /* 0x00000000000c5947 */ /* 0x000fea0003800000 */
[----:B--2---:R-:W1:Y:S02]  /*34f0*/  LDG.E.U8 R157, desc[UR36][R8.64+0x40] ;  /* 0x00004024089d7981 */ /* 0x004e64000c1e1100 */
[----:B-1----:R-:W-:-:S05]  /*3500*/  PRMT R3, R157, 0x8880, RZ ;  /* 0x000088809d037816 */ /* 0x002fca00000000ff */
[----:B------:R-:W-:-:S07]  /*3510*/  IMAD R12, R3, R156, RZ ;  /* 0x0000009c030c7224 */ /* 0x000fce00078e02ff */
.L_x_99:
[----:B------:R-:W-:Y:S05]  /*3520*/  BSYNC B1 ;  /* 0x0000000000017941 */ /* 0x000fea0003800000 */
.L_x_98:
[----:B-1----:R-:W-:Y:S01]  /*3530*/  @!P5 IMAD R3, R56, R155, R12 ;  /* 0x0000009b3803d224 */ /* 0x002fe200078e020c */
[----:B------:R-:W-:Y:S04]  /*3540*/  BSSY B1, `(.L_x_100) ;  /* 0x0000006000017945 */ /* 0x000fe80003800000 */
[----:B------:R1:W-:Y:S01]  /*3550*/  @!P5 STG.E.U8 desc[UR36][R4.64+0x40], R3 ;  /* 0x000040030400d986 */ /* 0x0003e2000c101124 */
[----:B------:R-:W-:Y:S05]  /*3560*/  @P2 BRA `(.L_x_101) ;  /* 0x00000000000c2947 */ /* 0x000fea0003800000 */
[----:B--2---:R-:W1:Y:S02]  /*3570*/  LDG.E.U8 R157, desc[UR36][R8.64+0x41] ;  /* 0x00004124089d7981 */ /* 0x004e64000c1e1100 */
[----:B-1----:R-:W-:-:S05]  /*3580*/  PRMT R3, R157, 0x8880, RZ ;  /* 0x000088809d037816 */ /* 0x002fca00000000ff */
[----:B------:R-:W-:-:S07]  /*3590*/  IMAD R12, R3, R156, RZ ;  /* 0x0000009c030c7224 */ /* 0x000fce00078e02ff */
.L_x_101:
[----:B------:R-:W-:Y:S05]  /*35a0*/  BSYNC B1 ;  /* 0x0000000000017941 */ /* 0x000fea0003800000 */
.L_x_100:
        /* <DEDUP_REMOVED lines=11> */
.L_x_103:
[----:B------:R-:W-:Y:S05]  /*3660*/  BSYNC B1 ;  /* 0x0000000000017941 */ /* 0x000fea0003800000 */
.L_x_102:
[----:B-1----:R-:W-:Y:S01]  /*3670*/  @!P4 IMAD R3, R58, R155, R12 ;  /* 0x0000009b3a03c224 */ /* 0x002fe200078e020c */
[----:B------:R-:W-:Y:S04]  /*3680*/  BSSY B1, `(.L_x_104) ;  /* 0x0000006000017945 */ /* 0x000fe80003800000 */
[----:B------:R1:W-:Y:S01]  /*3690*/  @!P4 STG.E.U8 desc[UR36][R6.64+0x40], R3 ;  /* 0x000040030600c986 */ /* 0x0003e2000c101124 */
[----:B------:R-:W-:Y:S05]  /*36a0*/  @P3 BRA `(.L_x_105) ;  /* 0x00000000000c3947 */ /* 0x000fea0003800000 */
[----:B--2---:R-:W1:Y:S02]  /*36b0*/  LDG.E.U8 R157, desc[UR36][R10.64+0x41] ;  /* 0x000041240a9d7981 */ /* 0x004e64000c1e1100 */
[----:B-1----:R-:W-:-:S05]  /*36c0*/  PRMT R3, R157, 0x8880, RZ ;  /* 0x000088809d037816 */ /* 0x002fca00000000ff */
[----:B------:R-:W-:-:S07]  /*36d0*/  IMAD R12, R3, R156, RZ ;  /* 0x0000009c030c7224 */ /* 0x000fce00078e02ff */
.L_x_105:
[----:B------:R-:W-:Y:S05]  /*36e0*/  BSYNC B1 ;  /* 0x0000000000017941 */ /* 0x000fea0003800000 */
.L_x_104:
[----:B------:R-:W-:Y:S01]  /*36f0*/  @!P3 IMAD R59, R59, R155, R12 ;  /* 0x0000009b3b3bb224 */ /* 0x000fe200078e020c */
[----:B------:R-:W-:Y:S04]  /*3700*/  BSSY B1, `(.L_x_106) ;  /* 0x0000006000017945 */ /* 0x000fe80003800000 */
[----:B------:R0:W-:Y:S01]  /*3710*/  @!P3 STG.E.U8 desc[UR36][R6.64+0x41], R59 ;  /* 0x0000413b0600b986 */ /* 0x0001e2000c101124 */
[----:B------:R-:W-:Y:S05]  /*3720*/  @P5 BRA `(.L_x_107) ;  /* 0x00000000000c5947 */ /* 0x000fea0003800000 */
[----:B--2---:R-:W1:Y:S02]  /*3730*/  LDG.E.U8 R157, desc[UR36][R8.64+0x48] ;  /* 0x00004824089d7981 */ /* 0x004e64000c1e1100 */
[----:B-1----:R-:W-:-:S05]  /*3740*/  PRMT R3, R157, 0x8880, RZ ;  /* 0x000088809d037816 */ /* 0x002fca00000000ff */
[----:B------:R-:W-:-:S07]  /*3750*/  IMAD R12, R3, R156, RZ ;  /* 0x0000009c030c7224 */ /* 0x000fce00078e02ff */
.L_x_107:
[----:B------:R-:W-:Y:S05]  /*3760*/  BSYNC B1 ;  /* 0x0000000000017941 */ /* 0x000fea0003800000 */
.L_x_106:
[----:B-1----:R-:W-:Y:S01]  /*3770*/  @!P5 IMAD R3, R60, R155, R12 ;  /* 0x0000009b3c03d224 */ /* 0x002fe200078e020c */
[----:B------:R-:W-:Y:S04]  /*3780*/  BSSY B1, `(.L_x_108) ;  /* 0x0000006000017945 */ /* 0x000fe80003800000 */
[----:B------:R1:W-:Y:S01]  /*3790*/  @!P5 STG.E.U8 desc[UR36][R4.64+0x48], R3 ;  /* 0x000048030400d986 */ /* 0x0003e2000c101124 */
[----:B------:R-:W-:Y:S05]  /*37a0*/  @P2 BRA `(.L_x_109) ;  /* 0x00000000000c2947 */ /* 0x000fea0003800000 */
[----:B--2---:R-:W1:Y:S02]  /*37b0*/  LDG.E.U8 R157, desc[UR36][R8.64+0x49] ;  /* 0x00004924089d7981 */ /* 0x004e64000c1e1100 */
[----:B-1----:R-:W-:-:S05]  /*37c0*/  PRMT R3, R157, 0x8880, RZ ;  /* 0x000088809d037816 */ /* 0x002fca00000000ff */
[----:B------:R-:W-:-:S07]  /*37d0*/  IMAD R12, R3, R156, RZ ;  /* 0x0000009c030c7224 */ /* 0x000fce00078e02ff */
.L_x_109:
[----:B------:R-:W-:Y:S05]  /*37e0*/  BSYNC B1 ;  /* 0x0000000000017941 */ /* 0x000fea0003800000 */
.L_x_108:
        /* <DEDUP_REMOVED lines=11> */
.L_x_111:
[----:B------:R-:W-:Y:S05]  /*38a0*/  BSYNC B1 ;  /* 0x0000000000017941 */ /* 0x000fea0003800000 */
.L_x_110:
[----:B-1----:R-:W-:Y:S01]  /*38b0*/  @!P4 IMAD R3, R62, R155, R12 ;  /* 0x0000009b3e03c224 */ /* 0x002fe200078e020c */
[----:B------:R-:W-:Y:S04]  /*38c0*/  BSSY B1, `(.L_x_112) ;  /* 0x0000006000017945 */ /* 0x000fe80003800000 */
[----:B------:R1:W-:Y:S01]  /*38d0*/  @!P4 STG.E.U8 desc[UR36][R6.64+0x48], R3 ;  /* 0x000048030600c986 */ /* 0x0003e2000c101124 */
[----:B------:R-:W-:Y:S05]  /*38e0*/  @P3 BRA `(.L_x_113) ;  /* 0x00000000000c3947 */ /* 0x000fea0003800000 */
[----:B--2---:R-:W1:Y:S02]  /*38f0*/  LDG.E.U8 R157, desc[UR36][R10.64+0x49] ;  /* 0x000049240a9d7981 */ /* 0x004e64000c1e1100 */
[----:B-1----:R-:W-:-:S05]  /*3900*/  PRMT R3, R157, 0x8880, RZ ;  /* 0x000088809d037816 */ /* 0x002fca00000000ff */
[----:B------:R-:W-:-:S07]  /*3910*/  IMAD R12, R3, R156, RZ ;  /* 0x0000009c030c7224 */ /* 0x000fce00078e02ff */
.L_x_113:
[----:B------:R-:W-:Y:S05]  /*3920*/  BSYNC B1 ;  /* 0x0000000000017941 */ /* 0x000fea0003800000 */
.L_x_112:
[----:B------:R-:W-:Y:S01]  /*3930*/  @!P3 IMAD R63, R63, R155, R12 ;  /* 0x0000009b3f3fb224 */ /* 0x000fe200078e020c */
[----:B------:R-:W-:Y:S04]  /*3940*/  BSSY B1, `(.L_x_114) ;  /* 0x0000006000017945 */ /* 0x000fe80003800000 */
[----:B------:R0:W-:Y:S01]  /*3950*/  @!P3 STG.E.U8 desc[UR36][R6.64+0x49], R63 ;  /* 0x0000493f0600b986 */ /* 0x0001e2000c101124 */
[----:B------:R-:W-:Y:S05]  /*3960*/  @P5 BRA `(.L_x_115) ;  /* 0x00000000000c5947 */ /* 0x000fea0003800000 */
[----:B--2---:R-:W1:Y:S02]  /*3970*/  LDG.E.U8 R157, desc[UR36][R8.64+0x50] ;  /* 0x00005024089d7981 */ /* 0x004e64000c1e1100 */
[----:B-1----:R-:W-:-:S05]  /*3980*/  PRMT R3, R157, 0x8880, RZ ;  /* 0x000088809d037816 */ /* 0x002fca00000000ff */
[----:B------:R-:W-:-:S07]  /*3990*/  IMAD R12, R3, R156, RZ ;  /* 0x0000009c030c7224 */ /* 0x000fce00078e02ff */
.L_x_115:
[----:B------:R-:W-:Y:S05]  /*39a0*/  BSYNC B1 ;  /* 0x0000000000017941 */ /* 0x000fea0003800000 */
.L_x_114:
[----:B-1----:R-:W-:Y:S01]  /*39b0*/  @!P5 IMAD R3, R64, R155, R12 ;  /* 0x0000009b4003d224 */ /* 0x002fe200078e020c */
[----:B------:R-:W-:Y:S04]  /*39c0*/  BSSY B1, `(.L_x_116) ;  /* 0x0000006000017945 */ /* 0x000fe80003800000 */
[----:B------:R1:W-:Y:S01]  /*39d0*/  @!P5 STG.E.U8 desc[UR36][R4.64+0x50], R3 ;  /* 0x000050030400d986 */ /* 0x0003e2000c101124 */
[----:B------:R-:W-:Y:S05]  /*39e0*/  @P2 BRA `(.L_x_117) ;  /* 0x00000000000c2947 */ /* 0x000fea0003800000 */
[----:B--2---:R-:W1:Y:S02]  /*39f0*/  LDG.E.U8 R157, desc[UR36][R8.64+0x51] ;  /* 0x00005124089d7981 */ /* 0x004e64000c1e1100 */
[----:B-1----:R-:W-:-:S05]  /*3a00*/  PRMT R3, R157, 0x8880, RZ ;  /* 0x000088809d037816 */ /* 0x002fca00000000ff */
[----:B------:R-:W-:-:S07]  /*3a10*/  IMAD R12, R3, R156, RZ ;  /* 0x0000009c030c7224 */ /* 0x000fce00078e02ff */
.L_x_117:
[----:B------:R-:W-:Y:S05]  /*3a20*/  BSYNC B1 ;  /* 0x0000000000017941 */ /* 0x000fea0003800000 */
.L_x_116:
        /* <DEDUP_REMOVED lines=11> */
.L_x_119:
[----:B------:R-:W-:Y:S05]  /*3ae0*/  BSYNC B1 ;  /* 0x0000000000017941 */ /* 0x000fea0003800000 */
.L_x_118:
[----:B-1----:R-:W-:Y:S01]  /*3af0*/  @!P4 IMAD R3, R66, R155, R12 ;  /* 0x0000009b4203c224 */ /* 0x002fe200078e020c */
[----:B------:R-:W-:Y:S04]  /*3b00*/  BSSY B1, `(.L_x_120) ;  /* 0x0000006000017945 */ /* 0x000fe80003800000 */
[----:B------:R1:W-:Y:S01]  /*3b10*/  @!P4 STG.E.U8 desc[UR36][R6.64+0x50], R3 ;  /* 0x000050030600c986 */ /* 0x0003e2000c101124 */
[----:B------:R-:W-:Y:S05]  /*3b20*/  @P3 BRA `(.L_x_121) ;  /* 0x00000000000c3947 */ /* 0x000fea0003800000 */
[----:B--2---:R-:W1:Y:S02]  /*3b30*/  LDG.E.U8 R157, desc[UR36][R10.64+0x51] ;  /* 0x000051240a9d7981 */ /* 0x004e64000c1e1100 */
[----:B-1----:R-:W-:-:S05]  /*3b40*/  PRMT R3, R157, 0x8880, RZ ;  /* 0x000088809d037816 */ /* 0x002fca00000000ff */
[----:B------:R-:W-:-:S07]  /*3b50*/  IMAD R12, R3, R156, RZ ;  /* 0x0000009c030c7224 */ /* 0x000fce00078e02ff */
.L_x_121:
[----:B------:R-:W-:Y:S05]  /*3b60*/  BSYNC B1 ;  /* 0x0000000000017941 */ /* 0x000fea0003800000 */
.L_x_120:
[----:B------:R-:W-:Y:S01]  /*3b70*/  @!P3 IMAD R67, R67, R155, R12 ;  /* 0x0000009b4343b224 */ /* 0x000fe200078e020c */
[----:B------:R-:W-:Y:S04]  /*3b80*/  BSSY B1, `(.L_x_122) ;  /* 0x0000006000017945 */ /* 0x000fe80003800000 */
[----:B------:R0:W-:Y:S01]  /*3b90*/  @!P3 STG.E.U8 desc[UR36][R6.64+0x51], R67 ;  /* 0x000051430600b986 */ /* 0x0001e2000c101124 */
[----:B------:R-:W-:Y:S05]  /*3ba0*/  @P5 BRA `(.L_x_123) ;  /* 0x00000000000c5947 */ /* 0x000fea0003800000 */
[----:B--2---:R-:W1:Y:S02]  /*3bb0*/  LDG.E.U8 R157, desc[UR36][R8.64+0x58] ;  /* 0x00005824089d7981 */ /* 0x004e64000c1e1100 */
[----:B-1----:R-:W-:-:S05]  /*3bc0*/  PRMT R3, R157, 0x8880, RZ ;  /* 0x000088809d037816 */ /* 0x002fca00000000ff */
[----:B------:R-:W-:-:S07]  /*3bd0*/  IMAD R12, R3, R156, RZ ;  /* 0x0000009c030c7224 */ /* 0x000fce00078e02ff */
.L_x_123:
[----:B------:R-:W-:Y:S05]  /*3be0*/  BSYNC B1 ;  /* 0x0000000000017941 */ /* 0x000fea0003800000 */
.L_x_122:
[----:B-1----:R-:W-:Y:S01]  /*3bf0*/  @!P5 IMAD R3, R68, R155, R12 ;  /* 0x0000009b4403d224 */ /* 0x002fe200078e020c */
[----:B------:R-:W-:Y:S04]  /*3c00*/  BSSY B1, `(.L_x_124) ;  /* 0x0000006000017945 */ /* 0x000fe80003800000 */
[----:B------:R1:W-:Y:S01]  /*3c10*/  @!P5 STG.E.U8 desc[UR36][R4.64+0x58], R3 ;  /* 0x000058030400d986 */ /* 0x0003e2000c101124 */
[----:B------:R-:W-:Y:S05]  /*3c20*/  @P2 BRA `(.L_x_125) ;  /* 0x00000000000c2947 */ /* 0x000fea0003800000 */
[----:B--2---:R-:W1:Y:S02]  /*3c30*/  LDG.E.U8 R157, desc[UR36][R8.64+0x59] ;  /* 0x00005924089d7981 */ /* 0x004e64000c1e1100 */
[----:B-1----:R-:W-:-:S05]  /*3c40*/  PRMT R3, R157, 0x8880, RZ ;  /* 0x000088809d037816 */ /* 0x002fca00000000ff */
[----:B------:R-:W-:-:S07]  /*3c50*/  IMAD R12, R3, R156, RZ ;  /* 0x0000009c030c7224 */ /* 0x000fce00078e02ff */
.L_x_125:
[----:B------:R-:W-:Y:S05]  /*3c60*/  BSYNC B1 ;  /* 0x0000000000017941 */ /* 0x000fea0003800000 */
.L_x_124:
        /* <DEDUP_REMOVED lines=11> */
.L_x_127:
[----:B------:R-:W-:Y:S05]  /*3d20*/  BSYNC B1 ;  /* 0x0000000000017941 */ /* 0x000fea0003800000 */
.L_x_126:
[----:B-1----:R-:W-:Y:S01]  /*3d30*/  @!P4 IMAD R3, R70, R155, R12 ;  /* 0x0000009b4603c224 */ /* 0x002fe200078e020c */
[----:B------:R-:W-:Y:S04]  /*3d40*/  BSSY B1, `(.L_x_128) ;  /* 0x0000006000017945 */ /* 0x000fe80003800000 */
[----:B------:R1:W-:Y:S01]  /*3d50*/  @!P4 STG.E.U8 desc[UR36][R6.64+0x58], R3 ;  /* 0x000058030600c986 */ /* 0x0003e2000c101124 */
[----:B------:R-:W-:Y:S05]  /*3d60*/  @P3 BRA `(.L_x_129) ;  /* 0x00000000000c3947 */ /* 0x000fea0003800000 */
[----:B--2---:R-:W1:Y:S02]  /*3d70*/  LDG.E.U8 R157, desc[UR36][R10.64+0x59] ;  /* 0x000059240a9d7981 */ /* 0x004e64000c1e1100 */
[----:B-1----:R-:W-:-:S05]  /*3d80*/  PRMT R3, R157, 0x8880, RZ ;  /* 0x000088809d037816 */ /* 0x002fca00000000ff */
[----:B------:R-:W-:-:S07]  /*3d90*/  IMAD R12, R3, R156, RZ ;  /* 0x0000009c030c7224 */ /* 0x000fce00078e02ff */
.L_x_129:
[----:B------:R-:W-:Y:S05]  /*3da0*/  BSYNC B1 ;  /* 0x0000000000017941 */ /* 0x000fea0003800000 */
.L_x_128:
[----:B------:R-:W-:Y:S01]  /*3db0*/  @!P3 IMAD R71, R71, R155, R12 ;  /* 0x0000009b4747b224 */ /* 0x000fe200078e020c */
[----:B------:R-:W-:Y:S04]  /*3dc0*/  BSSY B1, `(.L_x_130) ;  /* 0x0000006000017945 */ /* 0x000fe80003800000 */
[----:B------:R0:W-:Y:S01]  /*3dd0*/  @!P3 STG.E.U8 desc[UR36][R6.64+0x59], R71 ;  /* 0x000059470600b986 */ /* 0x0001e2000c101124 */
[----:B------:R-:W-:Y:S05]  /*3de0*/  @P5 BRA `(.L_x_131) ;  /* 0x00000000000c5947 */ /* 0x000fea0003800000 */
[----:B--2---:R-:W1:Y:S02]  /*3df0*/  LDG.E.U8 R157, desc[UR36][R8.64+0x60] ;  /* 0x00006024089d7981 */ /* 0x004e64000c1e1100 */
[----:B-1----:R-:W-:-:S05]  /*3e00*/  PRMT R3, R157, 0x8880, RZ ;  /* 0x000088809d037816 */ /* 0x002fca00000000ff */
[----:B------:R-:W-:-:S07]  /*3e10*/  IMAD R12, R3, R156, RZ ;  /* 0x0000009c030c7224 */ /* 0x000fce00078e02ff */
.L_x_131:
[----:B------:R-:W-:Y:S05]  /*3e20*/  BSYNC B1 ;  /* 0x0000000000017941 */ /* 0x000fea0003800000 */
.L_x_130:
[----:B-1----:R-:W-:Y:S01]  /*3e30*/  @!P5 IMAD R3, R72, R155, R12 ;  /* 0x0000009b4803d224 */ /* 0x002fe200078e020c */
[----:B------:R-:W-:Y:S04]  /*3e40*/  BSSY B1, `(.L_x_132) ;  /* 0x0000006000017945 */ /* 0x000fe80003800000 */
[----:B------:R1:W-:Y:S01]  /*3e50*/  @!P5 STG.E.U8 desc[UR36][R4.64+0x60], R3 ;  /* 0x000060030400d986 */ /* 0x0003e2000c101124 */
[----:B------:R-:W-:Y:S05]  /*3e60*/  @P2 BRA `(.L_x_133) ;  /* 0x00000000000c2947 */ /* 0x000fea0003800000 */
[----:B--2---:R-:W1:Y:S02]  /*3e70*/  LDG.E.U8 R157, desc[UR36][R8.64+0x61] ;  /* 0x00006124089d7981 */ /* 0x004e64000c1e1100 */
[----:B-1----:R-:W-:-:S05]  /*3e80*/  PRMT R3, R157, 0x8880, RZ ;  /* 0x000088809d037816 */ /* 0x002fca00000000ff */
[----:B------:R-:W-:-:S07]  /*3e90*/  IMAD R12, R3, R156, RZ ;  /* 0x0000009c030c7224 */ /* 0x000fce00078e02ff */
.L_x_133:
[----:B------:R-:W-:Y:S05]  /*3ea0*/  BSYNC B1 ;  /* 0x0000000000017941 */ /* 0x000fea0003800000 */
.L_x_132:
        /* <DEDUP_REMOVED lines=11> */
.L_x_135:
[----:B------:R-:W-:Y:S05]  /*3f60*/  BSYNC B1 ;  /* 0x0000000000017941 */ /* 0x000fea0003800000 */
.L_x_134:
[----:B-1----:R-:W-:Y:S01]  /*3f70*/  @!P4 IMAD R3, R74, R155, R12 ;  /* 0x0000009b4a03c224 */ /* 0x002fe200078e020c */
[----:B------:R-:W-:Y:S04]  /*3f80*/  BSSY B1, `(.L_x_136) ;  /* 0x0000006000017945 */ /* 0x000fe80003800000 */
[----:B------:R1:W-:Y:S01]  /*3f90*/  @!P4 STG.E.U8 desc[UR36][R6.64+0x60], R3 ;  /* 0x000060030600c986 */ /* 0x0003e2000c101124 */
[----:B------:R-:W-:Y:S05]  /*3fa0*/  @P3 BRA `(.L_x_137) ;  /* 0x00000000000c3947 */ /* 0x000fea0003800000 */
[----:B--2---:R-:W1:Y:S02]  /*3fb0*/  LDG.E.U8 R157, desc[UR36][R10.64+0x61] ;  /* 0x000061240a9d7981 */ /* 0x004e64000c1e1100 */
[----:B-1----:R-:W-:-:S05]  /*3fc0*/  PRMT R3, R157, 0x8880, RZ ;  /* 0x000088809d037816 */ /* 0x002fca00000000ff */
[----:B------:R-:W-:-:S07]  /*3fd0*/  IMAD R12, R3, R156, RZ ;  /* 0x0000009c030c7224 */ /* 0x000fce00078e02ff */
.L_x_137:
[----:B------:R-:W-:Y:S05]  /*3fe0*/  BSYNC B1 ;  /* 0x0000000000017941 */ /* 0x000fea0003800000 */
.L_x_136:
[----:B------:R-:W-:Y:S01]  /*3ff0*/  @!P3 IMAD R75, R75, R155, R12 ;  /* 0x0000009b4b4bb224 */ /* 0x000fe200078e020c */
[----:B------:R-:W-:Y:S04]  /*4000*/  BSSY B1, `(.L_x_138) ;  /* 0x0000006000017945 */ /* 0x000fe80003800000 */
[----:B------:R0:W-:Y:S01]  /*4010*/  @!P3 STG.E.U8 desc[UR36][R6.64+0x61], R75 ;  /* 0x0000614b0600b986 */ /* 0x0001e2000c101124 */
[----:B------:R-:W-:Y:S05]  /*4020*/  @P5 BRA `(.L_x_139) ;  /* 0x00000000000c5947 */ /* 0x000fea0003800000 */
[----:B--2---:R-:W1:Y:S02]  /*4030*/  LDG.E.U8 R157, desc[UR36][R8.64+0x68] ;  /* 0x00006824089d7981 */ /* 0x004e64000c1e1100 */
[----:B-1----:R-:W-:-:S05]  /*4040*/  PRMT R3, R157, 0x8880, RZ ;  /* 0x000088809d037816 */ /* 0x002fca00000000ff */
[----:B------:R-:W-:-:S07]  /*4050*/  IMAD R12, R3, R156, RZ ;  /* 0x0000009c030c7224 */ /* 0x000fce00078e02ff */
.L_x_139:
[----:B------:R-:W-:Y:S05]  /*4060*/  BSYNC B1 ;  /* 0x0000000000017941 */ /* 0x000fea0003800000 */
.L_x_138:
[----:B-1----:R-:W-:Y:S01]  /*4070*/  @!P5 IMAD R3, R76, R155, R12 ;  /* 0x0000009b4c03d224 */ /* 0x002fe200078e020c */
[----:B------:R-:W-:Y:S04]  /*4080*/  BSSY B1, `(.L_x_140) ;  /* 0x0000006000017945 */ /* 0x000fe80003800000 */
[----:B------:R1:W-:Y:S01]  /*4090*/  @!P5 STG.E.U8 desc[UR36][R4.64+0x68], R3 ;  /* 0x000068030400d986 */ /* 0x0003e2000c101124 */
[----:B------:R-:W-:Y:S05]  /*40a0*/  @P2 BRA `(.L_x_141) ;  /* 0x00000000000c2947 */ /* 0x000fea0003800000 */
[----:B--2---:R-:W1:Y:S02]  /*40b0*/  LDG.E.U8 R157, desc[UR36][R8.64+0x69] ;  /* 0x00006924089d7981 */ /* 0x004e64000c1e1100 */
[----:B-1----:R-:W-:-:S05]  /*40c0*/  PRMT R3, R157, 0x8880, RZ ;  /* 0x000088809d037816 */ /* 0x002fca00000000ff */
[----:B------:R-:W-:-:S07]  /*40d0*/  IMAD R12, R3, R156, RZ ;  /* 0x0000009c030c7224 */ /* 0x000fce00078e02ff */
.L_x_141:
[----:B------:R-:W-:Y:S05]  /*40e0*/  BSYNC B1 ;  /* 0x0000000000017941 */ /* 0x000fea0003800000 */
.L_x_140:
        /* <DEDUP_REMOVED lines=11> */
.L_x_143:
[----:B------:R-:W-:Y:S05]  /*41a0*/  BSYNC B1 ;  /* 0x0000000000017941 */ /* 0x000fea0003800000 */
.L_x_142:
[----:B-1----:R-:W-:Y:S01]  /*41b0*/  @!P4 IMAD R3, R78, R155, R12 ;  /* 0x0000009b4e03c224 */ /* 0x002fe200078e020c */
[----:B------:R-:W-:Y:S04]  /*41c0*/  BSSY B1, `(.L_x_144) ;  /* 0x0000006000017945 */ /* 0x000fe80003800000 */
[----:B------:R1:W-:Y:S01]  /*41d0*/  @!P4 STG.E.U8 desc[UR36][R6.64+0x68], R3 ;  /* 0x000068030600c986 */ /* 0x0003e2000c101124 */
[----:B------:R-:W-:Y:S05]  /*41e0*/  @P3 BRA `(.L_x_145) ;  /* 0x00000000000c3947 */ /* 0x000fea0003800000 */
[----:B--2---:R-:W1:Y:S02]  /*41f0*/  LDG.E.U8 R157, desc[UR36][R10.64+0x69] ;  /* 0x000069240a9d7981 */ /* 0x004e64000c1e1100 */
[----:B-1----:R-:W-:-:S05]  /*4200*/  PRMT R3, R157, 0x8880, RZ ;  /* 0x000088809d037816 */ /* 0x002fca00000000ff */
[----:B------:R-:W-:-:S07]  /*4210*/  IMAD R12, R3, R156, RZ ;  /* 0x0000009c030c7224 */ /* 0x000fce00078e02ff */
.L_x_145:
[----:B------:R-:W-:Y:S05]  /*4220*/  BSYNC B1 ;  /* 0x0000000000017941 */ /* 0x000fea0003800000 */
.L_x_144:
[----:B------:R-:W-:Y:S01]  /*4230*/  @!P3 IMAD R79, R79, R155, R12 ;  /* 0x0000009b4f4fb224 */ /* 0x000fe200078e020c */
[----:B------:R-:W-:Y:S04]  /*4240*/  BSSY B1, `(.L_x_146) ;  /* 0x0000006000017945 */ /* 0x000fe80003800000 */
[----:B------:R0:W-:Y:S01]  /*4250*/  @!P3 STG.E.U8 desc[UR36][R6.64+0x69], R79 ;  /* 0x0000694f0600b986 */ /* 0x0001e2000c101124 */
[----:B------:R-:W-:Y:S05]  /*4260*/  @P5 BRA `(.L_x_147) ;  /* 0x00000000000c5947 */ /* 0x000fea0003800000 */
[----:B--2---:R-:W1:Y:S02]  /*4270*/  LDG.E.U8 R157, desc[UR36][R8.64+0x70] ;  /* 0x00007024089d7981 */ /* 0x004e64000c1e1100 */
[----:B-1----:R-:W-:-:S05]  /*4280*/  PRMT R3, R157, 0x8880, RZ ;  /* 0x000088809d037816 */ /* 0x002fca00000000ff */
[----:B------:R-:W-:-:S07]  /*4290*/  IMAD R12, R3, R156, RZ ;  /* 0x0000009c030c7224 */ /* 0x000fce00078e02ff */
.L_x_147:
[----:B------:R-:W-:Y:S05]  /*42a0*/  BSYNC B1 ;  /* 0x0000000000017941 */ /* 0x000fea0003800000 */
.L_x_146:
[----:B-1----:R-:W-:Y:S01]  /*42b0*/  @!P5 IMAD R3, R80, R155, R12 ;  /* 0x0000009b5003d224 */ /* 0x002fe200078e020c */
[----:B------:R-:W-:Y:S04]  /*42c0*/  BSSY B1, `(.L_x_148) ;  /* 0x0000006000017945 */ /* 0x000fe80003800000 */
[----:B------:R1:W-:Y:S01]  /*42d0*/  @!P5 STG.E.U8 desc[UR36][R4.64+0x70], R3 ;  /* 0x000070030400d986 */ /* 0x0003e2000c101124 */
[----:B------:R-:W-:Y:S05]  /*42e0*/  @P2 BRA `(.L_x_149) ;  /* 0x00000000000c2947 */ /* 0x000fea0003800000 */
[----:B--2---:R-:W1:Y:S02]  /*42f0*/  LDG.E.U8 R157, desc[UR36][R8.64+0x71] ;  /* 0x00007124089d7981 */ /* 0x004e64000c1e1100 */
[----:B-1----:R-:W-:-:S05]  /*4300*/  PRMT R3, R157, 0x8880, RZ ;  /* 0x000088809d037816 */ /* 0x002fca00000000ff */
[----:B------:R-:W-:-:S07]  /*4310*/  IMAD R12, R3, R156, RZ ;  /* 0x0000009c030c7224 */ /* 0x000fce00078e02ff */
.L_x_149:
[----:B------:R-:W-:Y:S05]  /*4320*/  BSYNC B1 ;  /* 0x0000000000017941 */ /* 0x000fea0003800000 */
.L_x_148:
        /* <DEDUP_REMOVED lines=11> */
.L_x_151:
[----:B------:R-:W-:Y:S05]  /*43e0*/  BSYNC B1 ;  /* 0x0000000000017941 */ /* 0x000fea0003800000 */
.L_x_150:
[----:B-1----:R-:W-:Y:S01]  /*43f0*/  @!P4 IMAD R3, R82, R155, R12 ;  /* 0x0000009b5203c224 */ /* 0x002fe200078e020c */
[----:B------:R-:W-:Y:S04]  /*4400*/  BSSY B1, `(.L_x_152) ;  /* 0x0000006000017945 */ /* 0x000fe80003800000 */
[----:B------:R1:W-:Y:S01]  /*4410*/  @!P4 STG.E.U8 desc[UR36][R6.64+0x70], R3 ;  /* 0x000070030600c986 */ /* 0x0003e2000c101124 */
[----:B------:R-:W-:Y:S05]  /*4420*/  @P3 BRA `(.L_x_153) ;  /* 0x00000000000c3947 */ /* 0x000fea0003800000 */
[----:B--2---:R-:W1:Y:S02]  /*4430*/  LDG.E.U8 R157, desc[UR36][R10.64+0x71] ;  /* 0x000071240a9d7981 */ /* 0x004e64000c1e1100 */
[----:B-1----:R-:W-:-:S05]  /*4440*/  PRMT R3, R157, 0x8880, RZ ;  /* 0x000088809d037816 */ /* 0x002fca00000000ff */
[----:B------:R-:W-:-:S07]  /*4450*/  IMAD R12, R3, R156, RZ ;  /* 0x0000009c030c7224 */ /* 0x000fce00078e02ff */
.L_x_153:
[----:B------:R-:W-:Y:S05]  /*4460*/  BSYNC B1 ;  /* 0x0000000000017941 */ /* 0x000fea0003800000 */
.L_x_152:
[----:B------:R-:W-:Y:S01]  /*4470*/  @!P3 IMAD R83, R83, R155, R12 ;  /* 0x0000009b5353b224 */ /* 0x000fe200078e020c */
[----:B------:R-:W-:Y:S04]  /*4480*/  BSSY B1, `(.L_x_154) ;  /* 0x0000006000017945 */ /* 0x000fe80003800000 */
[----:B------:R0:W-:Y:S01]  /*4490*/  @!P3 STG.E.U8 desc[UR36][R6.64+0x71], R83 ;  /* 0x000071530600b986 */ /* 0x0001e2000c101124 */
[----:B------:R-:W-:Y:S05]  /*44a0*/  @P5 BRA `(.L_x_155) ;  /* 0x00000000000c5947 */ /* 0x000fea0003800000 */
[----:B--2---:R-:W1:Y:S02]  /*44b0*/  LDG.E.U8 R157, desc[UR36][R8.64+0x78] ;  /* 0x00007824089d7981 */ /* 0x004e64000c1e1100 */
[----:B-1----:R-:W-:-:S05]  /*44c0*/  PRMT R3, R157, 0x8880, RZ ;  /* 0x000088809d037816 */ /* 0x002fca00000000ff */
[----:B------:R-:W-:-:S07]  /*44d0*/  IMAD R12, R3, R156, RZ ;  /* 0x0000009c030c7224 */ /* 0x000fce00078e02ff */
.L_x_155:
[----:B------:R-:W-:Y:S05]  /*44e0*/  BSYNC B1 ;  /* 0x0000000000017941 */ /* 0x000fea0003800000 */
.L_x_154:
[----:B-1----:R-:W-:Y:S01]  /*44f0*/  @!P5 IMAD R3, R84, R155, R12 ;  /* 0x0000009b5403d224 */ /* 0x002fe200078e020c */
[----:B------:R-:W-:Y:S04]  /*4500*/  BSSY B1, `(.L_x_156) ;  /* 0x0000006000017945 */ /* 0x000fe80003800000 */
[----:B------:R1:W-:Y:S01]  /*4510*/  @!P5 STG.E.U8 desc[UR36][R4.64+0x78], R3 ;  /* 0x000078030400d986 */ /* 0x0003e2000c101124 */
[----:B------:R-:W-:Y:S05]  /*4520*/  @P2 BRA `(.L_x_157) ;  /* 0x00000000000c2947 */ /* 0x000fea0003800000 */
[----:B--2---:R-:W1:Y:S02]  /*4530*/  LDG.E.U8 R157, desc[UR36][R8.64+0x79] ;  /* 0x00007924089d7981 */ /* 0x004e64000c1e1100 */
[----:B-1----:R-:W-:-:S05]  /*4540*/  PRMT R3, R157, 0x8880, RZ ;  /* 0x000088809d037816 */ /* 0x002fca00000000ff */
[----:B------:R-:W-:-:S07]  /*4550*/  IMAD R12, R3, R156, RZ ;  /* 0x0000009c030c7224 */ /* 0x000fce00078e02ff */
.L_x_157:
[----:B------:R-:W-:Y:S05]  /*4560*/  BSYNC B1 ;  /* 0x0000000000017941 */ /* 0x000fea0003800000 */
.L_x_156:
        /* <DEDUP_REMOVED lines=11> */
.L_x_159:
[----:B------:R-:W-:Y:S05]  /*4620*/  BSYNC B1 ;  /* 0x0000000000017941 */ /* 0x000fea0003800000 */
.L_x_158:
[----:B-1----:R-:W-:Y:S01]  /*4630*/  @!P4 IMAD R3, R86, R155, R12 ;  /* 0x0000009b5603c224 */ /* 0x002fe200078e020c */
[----:B------:R-:W-:Y:S04]  /*4640*/  BSSY B1, `(.L_x_160) ;  /* 0x0000006000017945 */ /* 0x000fe80003800000 */
[----:B------:R1:W-:Y:S01]  /*4650*/  @!P4 STG.E.U8 desc[UR36][R6.64+0x78], R3 ;  /* 0x000078030600c986 */ /* 0x0003e2000c101124 */
[----:B------:R-:W-:Y:S05]  /*4660*/  @P3 BRA `(.L_x_161) ;  /* 0x00000000000c3947 */ /* 0x000fea0003800000 */
[----:B--2---:R-:W1:Y:S02]  /*4670*/  LDG.E.U8 R157, desc[UR36][R10.64+0x79] ;  /* 0x000079240a9d7981 */ /* 0x004e64000c1e1100 */
[----:B-1----:R-:W-:-:S05]  /*4680*/  PRMT R3, R157, 0x8880, RZ ;  /* 0x000088809d037816 */ /* 0x002fca00000000ff */
[----:B------:R-:W-:-:S07]  /*4690*/  IMAD R12, R3, R156, RZ ;  /* 0x0000009c030c7224 */ /* 0x000fce00078e02ff */
.L_x_161:
[----:B------:R-:W-:Y:S05]  /*46a0*/  BSYNC B1 ;  /* 0x0000000000017941 */ /* 0x000fea0003800000 */
.L_x_160:
[----:B------:R-:W-:Y:S01]  /*46b0*/  @!P3 IMAD R87, R87, R155, R12 ;  /* 0x0000009b5757b224 */ /* 0x000fe200078e020c */
[----:B------:R-:W-:Y:S04]  /*46c0*/  BSSY B1, `(.L_x_162) ;  /* 0x0000006000017945 */ /* 0x000fe80003800000 */
[----:B------:R0:W-:Y:S01]  /*46d0*/  @!P3 STG.E.U8 desc[UR36][R6.64+0x79], R87 ;  /* 0x000079570600b986 */ /* 0x0001e2000c101124 */
[----:B------:R-:W-:Y:S05]  /*46e0*/  @P5 BRA `(.L_x_163) ;  /* 0x00000000000c5947 */ /* 0x000fea0003800000 */
[----:B--2---:R-:W1:Y:S02]  /*46f0*/  LDG.E.U8 R157, desc[UR36][R8.64+0x80] ;  /* 0x00008024089d7981 */ /* 0x004e64000c1e1100 */
[----:B-1----:R-:W-:-:S05]  /*4700*/  PRMT R3, R157, 0x8880, RZ ;  /* 0x000088809d037816 */ /* 0x002fca00000000ff */
[----:B------:R-:W-:-:S07]  /*4710*/  IMAD R12, R3, R156, RZ ;  /* 0x0000009c030c7224 */ /* 0x000fce00078e02ff */
.L_x_163:
[----:B------:R-:W-:Y:S05]  /*4720*/  BSYNC B1 ;  /* 0x0000000000017941 */ /* 0x000fea0003800000 */
.L_x_162:
[----:B-1----:R-:W-:Y:S01]  /*4730*/  @!P5 IMAD R3, R88, R155, R12 ;  /* 0x0000009b5803d224 */ /* 0x002fe200078e020c */
[----:B------:R-:W-:Y:S04]  /*4740*/  BSSY B1, `(.L_x_164) ;  /* 0x0000006000017945 */ /* 0x000fe80003800000 */
[----:B------:R1:W-:Y:S01]  /*4750*/  @!P5 STG.E.U8 desc[UR36][R4.64+0x80], R3 ;  /* 0x000080030400d986 */ /* 0x0003e2000c101124 */
[----:B------:R-:W-:Y:S05]  /*4760*/  @P2 BRA `(.L_x_165) ;  /* 0x00000000000c2947 */ /* 0x000fea0003800000 */
[----:B--2---:R-:W1:Y:S02]  /*4770*/  LDG.E.U8 R157, desc[UR36][R8.64+0x81] ;  /* 0x00008124089d7981 */ /* 0x004e64000c1e1100 */
[----:B-1----:R-:W-:-:S05]  /*4780*/  PRMT R3, R157, 0x8880, RZ ;  /* 0x000088809d037816 */ /* 0x002fca00000000ff */
[----:B------:R-:W-:-:S07]  /*4790*/  IMAD R12, R3, R156, RZ ;  /* 0x0000009c030c7224 */ /* 0x000fce00078e02ff */
.L_x_165:
[----:B------:R-:W-:Y:S05]  /*47a0*/  BSYNC B1 ;  /* 0x0000000000017941 */ /* 0x000fea0003800000 */
.L_x_164:
        /* <DEDUP_REMOVED lines=11> */
.L_x_167:
[----:B------:R-:W-:Y:S05]  /*4860*/  BSYNC B1 ;  /* 0x0000000000017941 */ /* 0x000fea0003800000 */
.L_x_166:
[----:B-1----:R-:W-:Y:S01]  /*4870*/  @!P4 IMAD R3, R90, R155, R12 ;  /* 0x0000009b5a03c224 */ /* 0x002fe200078e020c */
[----:B------:R-:W-:Y:S04]  /*4880*/  BSSY B1, `(.L_x_168) ;  /* 0x0000006000017945 */ /* 0x000fe80003800000 */
[----:B------:R1:W-:Y:S01]  /*4890*/  @!P4 STG.E.U8 desc[UR36][R6.64+0x80], R3 ;  /* 0x000080030600c986 */ /* 0x0003e2000c101124 */
[----:B------:R-:W-:Y:S05]  /*48a0*/  @P3 BRA `(.L_x_169) ;  /* 0x00000000000c3947 */ /* 0x000fea0003800000 */
[----:B--2---:R-:W1:Y:S02]  /*48b0*/  LDG.E.U8 R157, desc[UR36][R10.64+0x81] ;  /* 0x000081240a9d7981 */ /* 0x004e64000c1e1100 */
[----:B-1----:R-:W-:-:S05]  /*48c0*/  PRMT R3, R157, 0x8880, RZ ;  /* 0x000088809d037816 */ /* 0x002fca00000000ff */
[----:B------:R-:W-:-:S07]  /*48d0*/  IMAD R12, R3, R156, RZ ;  /* 0x0000009c030c7224 */ /* 0x000fce00078e02ff */
.L_x_169:
[----:B------:R-:W-:Y:S05]  /*48e0*/  BSYNC B1 ;  /* 0x0000000000017941 */ /* 0x000fea0003800000 */
.L_x_168:
[----:B------:R-:W-:Y:S01]  /*48f0*/  @!P3 IMAD R91, R91, R155, R12 ;  /* 0x0000009b5b5bb224 */ /* 0x000fe200078e020c */
[----:B------:R-:W-:Y:S04]  /*4900*/  BSSY B1, `(.L_x_170) ;  /* 0x0000006000017945 */ /* 0x000fe80003800000 */
[----:B------:R0:W-:Y:S01]  /*4910*/  @!P3 STG.E.U8 desc[UR36][R6.64+0x81], R91 ;  /* 0x0000815b0600b986 */ /* 0x0001e2000c101124 */
[----:B------:R-:W-:Y:S05]  /*4920*/  @P5 BRA `(.L_x_171) ;  /* 0x00000000000c5947 */ /* 0x000fea0003800000 */
[----:B--2---:R-:W1:Y:S02]  /*4930*/  LDG.E.U8 R157, desc[UR36][R8.64+0x88] ;  /* 0x00008824089d7981 */ /* 0x004e64000c1e1100 */
[----:B-1----:R-:W-:-:S05]  /*4940*/  PRMT R3, R157, 0x8880, RZ ;  /* 0x000088809d037816 */ /* 0x002fca00000000ff */
[----:B------:R-:W-:-:S07]  /*4950*/  IMAD R12, R3, R156, RZ ;  /* 0x0000009c030c7224 */ /* 0x000fce00078e02ff */
.L_x_171:
[----:B------:R-:W-:Y:S05]  /*4960*/  BSYNC B1 ;  /* 0x0000000000017941 */ /* 0x000fea0003800000 */
.L_x_170:
[----:B-1----:R-:W-:Y:S01]  /*4970*/  @!P5 IMAD R3, R92, R155, R12 ;  /* 0x0000009b5c03d224 */ /* 0x002fe200078e020c */
[----:B------:R-:W-:Y:S04]  /*4980*/  BSSY B1, `(.L_x_172) ;  /* 0x0000006000017945 */ /* 0x000fe80003800000 */
[----:B------:R1:W-:Y:S01]  /*4990*/  @!P5 STG.E.U8 desc[UR36][R4.64+0x88], R3 ;  /* 0x000088030400d986 */ /* 0x0003e2000c101124 */
[----:B------:R-:W-:Y:S05]  /*49a0*/  @P2 BRA `(.L_x_173) ;  /* 0x00000000000c2947 */ /* 0x000fea0003800000 */
[----:B--2---:R-:W1:Y:S02]  /*49b0*/  LDG.E.U8 R157, desc[UR36][R8.64+0x89] ;  /* 0x00008924089d7981 */ /* 0x004e64000c1e1100 */
[----:B-1----:R-:W-:-:S05]  /*49c0*/  PRMT R3, R157, 0x8880, RZ ;  /* 0x000088809d037816 */ /* 0x002fca00000000ff */
[----:B------:R-:W-:-:S07]  /*49d0*/  IMAD R12, R3, R156, RZ ;  /* 0x0000009c030c7224 */ /* 0x000fce00078e02ff */
.L_x_173:
[----:B------:R-:W-:Y:S05]  /*49e0*/  BSYNC B1 ;  /* 0x0000000000017941 */ /* 0x000fea0003800000 */
.L_x_172:
        /* <DEDUP_REMOVED lines=11> */
.L_x_175:
[----:B------:R-:W-:Y:S05]  /*4aa0*/  BSYNC B1 ;  /* 0x0000000000017941 */ /* 0x000fea0003800000 */
.L_x_174:
[----:B-1----:R-:W-:Y:S01]  /*4ab0*/  @!P4 IMAD R3, R94, R155, R12 ;  /* 0x0000009b5e03c224 */ /* 0x002fe200078e020c */
[----:B------:R-:W-:Y:S04]  /*4ac0*/  BSSY B1, `(.L_x_176) ;  /* 0x0000006000017945 */ /* 0x000fe80003800000 */
[----:B------:R1:W-:Y:S01]  /*4ad0*/  @!P4 STG.E.U8 desc[UR36][R6.64+0x88], R3 ;  /* 0x000088030600c986 */ /* 0x0003e2000c101124 */
[----:B------:R-:W-:Y:S05]  /*4ae0*/  @P3 BRA `(.L_x_177) ;  /* 0x00000000000c3947 */ /* 0x000fea0003800000 */
[----:B--2---:R-:W1:Y:S02]  /*4af0*/  LDG.E.U8 R157, desc[UR36][R10.64+0x89] ;  /* 0x000089240a9d7981 */ /* 0x004e64000c1e1100 */
[----:B-1----:R-:W-:-:S05]  /*4b00*/  PRMT R3, R157, 0x8880, RZ ;  /* 0x000088809d037816 */ /* 0x002fca00000000ff */
[----:B------:R-:W-:-:S07]  /*4b10*/  IMAD R12, R3, R156, RZ ;  /* 0x0000009c030c7224 */ /* 0x000fce00078e02ff */
.L_x_177:
[----:B------:R-:W-:Y:S05]  /*4b20*/  BSYNC B1 ;  /* 0x0000000000017941 */ /* 0x000fea0003800000 */
.L_x_176:
[----:B------:R-:W-:Y:S01]  /*4b30*/  @!P3 IMAD R95, R95, R155, R12 ;  /* 0x0000009b5f5fb224 */ /* 0x000fe200078e020c */
[----:B------:R-:W-:Y:S04]  /*4b40*/  BSSY B1, `(.L_x_178) ;  /* 0x0000006000017945 */ /* 0x000fe80003800000 */
[----:B------:R0:W-:Y:S01]  /*4b50*/  @!P3 STG.E.U8 desc[UR36][R6.64+0x89], R95 ;  /* 0x0000895f0600b986 */ /* 0x0001e2000c101124 */
[----:B------:R-:W-:Y:S05]  /*4b60*/  @P5 BRA `(.L_x_179) ;  /* 0x00000000000c5947 */ /* 0x000fea0003800000 */
[----:B--2---:R-:W1:Y:S02]  /*4b70*/  LDG.E.U8 R157, desc[UR36][R8.64+0x90] ;  /* 0x00009024089d7981 */ /* 0x004e64000c1e1100 */
[----:B-1----:R-:W-:-:S05]  /*4b80*/  PRMT R3, R157, 0x8880, RZ ;  /* 0x000088809d037816 */ /* 0x002fca00000000ff */
[----:B------:R-:W-:-:S07]  /*4b90*/  IMAD R12, R3, R156, RZ ;  /* 0x0000009c030c7224 */ /* 0x000fce00078e02ff */
.L_x_179:
[----:B------:R-:W-:Y:S05]  /*4ba0*/  BSYNC B1 ;  /* 0x0000000000017941 */ /* 0x000fea0003800000 */
.L_x_178:
[----:B-1----:R-:W-:Y:S01]  /*4bb0*/  @!P5 IMAD R3, R96, R155, R12 ;  /* 0x0000009b6003d224 */ /* 0x002fe200078e020c */
[----:B------:R-:W-:Y:S04]  /*4bc0*/  BSSY B1, `(.L_x_180) ;  /* 0x0000006000017945 */ /* 0x000fe80003800000 */
[----:B------:R1:W-:Y:S01]  /*4bd0*/  @!P5 STG.E.U8 desc[UR36][R4.64+0x90], R3 ;  /* 0x000090030400d986 */ /* 0x0003e2000c101124 */
[----:B------:R-:W-:Y:S05]  /*4be0*/  @P2 BRA `(.L_x_181) ;  /* 0x00000000000c2947 */ /* 0x000fea0003800000 */
[----:B--2---:R-:W1:Y:S02]  /*4bf0*/  LDG.E.U8 R157, desc[UR36][R8.64+0x91] ;  /* 0x00009124089d7981 */ /* 0x004e64000c1e1100 */
[----:B-1----:R-:W-:-:S05]  /*4c00*/  PRMT R3, R157, 0x8880, RZ ;  /* 0x000088809d037816 */ /* 0x002fca00000000ff */
[----:B------:R-:W-:-:S07]  /*4c10*/  IMAD R12, R3, R156, RZ ;  /* 0x0000009c030c7224 */ /* 0x000fce00078e02ff */
.L_x_181:
[----:B------:R-:W-:Y:S05]  /*4c20*/  BSYNC B1 ;  /* 0x0000000000017941 */ /* 0x000fea0003800000 */
.L_x_180:
        /* <DEDUP_REMOVED lines=11> */
.L_x_183:
[----:B------:R-:W-:Y:S05]  /*4ce0*/  BSYNC B1 ;  /* 0x0000000000017941 */ /* 0x000fea0003800000 */
.L_x_182:
[----:B-1----:R-:W-:Y:S01]  /*4cf0*/  @!P4 IMAD R3, R98, R155, R12 ;  /* 0x0000009b6203c224 */ /* 0x002fe200078e020c */
[----:B------:R-:W-:Y:S04]  /*4d00*/  BSSY B1, `(.L_x_184) ;  /* 0x0000006000017945 */ /* 0x000fe80003800000 */
[----:B------:R1:W-:Y:S01]  /*4d10*/  @!P4 STG.E.U8 desc[UR36][R6.64+0x90], R3 ;  /* 0x000090030600c986 */ /* 0x0003e2000c101124 */
[----:B------:R-:W-:Y:S05]  /*4d20*/  @P3 BRA `(.L_x_185) ;  /* 0x00000000000c3947 */ /* 0x000fea0003800000 */
[----:B--2---:R-:W1:Y:S02]  /*4d30*/  LDG.E.U8 R157, desc[UR36][R10.64+0x91] ;  /* 0x000091240a9d7981 */ /* 0x004e64000c1e1100 */
[----:B-1----:R-:W-:-:S05]  /*4d40*/  PRMT R3, R157, 0x8880, RZ ;  /* 0x000088809d037816 */ /* 0x002fca00000000ff */
[----:B------:R-:W-:-:S07]  /*4d50*/  IMAD R12, R3, R156, RZ ;  /* 0x0000009c030c7224 */ /* 0x000fce00078e02ff */
.L_x_185:
[----:B------:R-:W-:Y:S05]  /*4d60*/  BSYNC B1 ;  /* 0x0000000000017941 */ /* 0x000fea0003800000 */
.L_x_184:
[----:B------:R-:W-:Y:S01]  /*4d70*/  @!P3 IMAD R99, R99, R155, R12 ;  /* 0x0000009b6363b224 */ /* 0x000fe200078e020c */
[----:B------:R-:W-:Y:S04]  /*4d80*/  BSSY B1, `(.L_x_186) ;  /* 0x0000006000017945 */ /* 0x000fe80003800000 */
[----:B------:R0:W-:Y:S01]  /*4d90*/  @!P3 STG.E.U8 desc[UR36][R6.64+0x91], R99 ;  /* 0x000091630600b986 */ /* 0x0001e2000c101124 */
[----:B------:R-:W-:Y:S05]  /*4da0*/  @P5 BRA `(.L_x_187) ;  /* 0x00000000000c5947 */ /* 0x000fea0003800000 */
[----:B--2---:R-:W1:Y:S02]  /*4db0*/  LDG.E.U8 R157, desc[UR36][R8.64+0x98] ;  /* 0x00009824089d7981 */ /* 0x004e64000c1e1100 */
[----:B-1----:R-:W-:-:S05]  /*4dc0*/  PRMT R3, R157, 0x8880, RZ ;  /* 0x000088809d037816 */ /* 0x002fca00000000ff */
[----:B------:R-:W-:-:S07]  /*4dd0*/  IMAD R12, R3, R156, RZ ;  /* 0x0000009c030c7224 */ /* 0x000fce00078e02ff */
.L_x_187:
[----:B------:R-:W-:Y:S05]  /*4de0*/  BSYNC B1 ;  /* 0x0000000000017941 */ /* 0x000fea0003800000 */
.L_x_186:
[----:B-1----:R-:W-:Y:S01]  /*4df0*/  @!P5 IMAD R3, R100, R155, R12 ;  /* 0x0000009b6403d224 */ /* 0x002fe200078e020c */
[----:B------:R-:W-:Y:S04]  /*4e00*/  BSSY B1, `(.L_x_188) ;  /* 0x0000006000017945 */ /* 0x000fe80003800000 */
[----:B------:R1:W-:Y:S01]  /*4e10*/  @!P5 STG.E.U8 desc[UR36][R4.64+0x98], R3 ;  /* 0x000098030400d986 */ /* 0x0003e2000c101124 */
[----:B------:R-:W-:Y:S05]  /*4e20*/  @P2 BRA `(.L_x_189) ;  /* 0x00000000000c2947 */ /* 0x000fea0003800000 */
[----:B--2---:R-:W1:Y:S02]  /*4e30*/  LDG.E.U8 R157, desc[UR36][R8.64+0x99] ;  /* 0x00009924089d7981 */ /* 0x004e64000c1e1100 */
[----:B-1----:R-:W-:-:S05]  /*4e40*/  PRMT R3, R157, 0x8880, RZ ;  /* 0x000088809d037816 */ /* 0x002fca00000000ff */
[----:B------:R-:W-:-:S07]  /*4e50*/  IMAD R12, R3, R156, RZ ;  /* 0x0000009c030c7224 */ /* 0x000fce00078e02ff */
.L_x_189:
[----:B------:R-:W-:Y:S05]  /*4e60*/  BSYNC B1 ;  /* 0x0000000000017941 */ /* 0x000fea0003800000 */
.L_x_188:
        /* <DEDUP_REMOVED lines=11> */
.L_x_191:
[----:B------:R-:W-:Y:S05]  /*4f20*/  BSYNC B1 ;  /* 0x0000000000017941 */ /* 0x000fea0003800000 */
.L_x_190:
[----:B-1----:R-:W-:Y:S01]  /*4f30*/  @!P4 IMAD R3, R102, R155, R12 ;  /* 0x0000009b6603c224 */ /* 0x002fe200078e020c */
[----:B------:R-:W-:Y:S04]  /*4f40*/  BSSY B1, `(.L_x_192) ;  /* 0x0000006000017945 */ /* 0x000fe80003800000 */
[----:B------:R1:W-:Y:S01]  /*4f50*/  @!P4 STG.E.U8 desc[UR36][R6.64+0x98], R3 ;  /* 0x000098030600c986 */ /* 0x0003e2000c101124 */
[----:B------:R-:W-:Y:S05]  /*4f60*/  @P3 BRA `(.L_x_193) ;  /* 0x00000000000c3947 */ /* 0x000fea0003800000 */
[----:B--2---:R-:W1:Y:S02]  /*4f70*/  LDG.E.U8 R157, desc[UR36][R10.64+0x99] ;  /* 0x000099240a9d7981 */ /* 0x004e64000c1e1100 */
[----:B-1----:R-:W-:-:S05]  /*4f80*/  PRMT R3, R157, 0x8880, RZ ;  /* 0x000088809d037816 */ /* 0x002fca00000000ff */
[----:B------:R-:W-:-:S07]  /*4f90*/  IMAD R12, R3, R156, RZ ;  /* 0x0000009c030c7224 */ /* 0x000fce00078e02ff */
.L_x_193:
[----:B------:R-:W-:Y:S05]  /*4fa0*/  BSYNC B1 ;  /* 0x0000000000017941 */ /* 0x000fea0003800000 */
.L_x_192:
[----:B------:R-:W-:Y:S01]  /*4fb0*/  @!P3 IMAD R103, R103, R155, R12 ;  /* 0x0000009b6767b224 */ /* 0x000fe200078e020c */
[----:B------:R-:W-:Y:S04]  /*4fc0*/  BSSY B1, `(.L_x_194) ;  /* 0x0000006000017945 */ /* 0x000fe80003800000 */
[----:B------:R0:W-:Y:S01]  /*4fd0*/  @!P3 STG.E.U8 desc[UR36][R6.64+0x99], R103 ;  /* 0x000099670600b986 */ /* 0x0001e2000c101124 */
[----:B------:R-:W-:Y:S05]  /*4fe0*/  @P5 BRA `(.L_x_195) ;  /* 0x00000000000c5947 */ /* 0x000fea0003800000 */
[----:B--2---:R-:W1:Y:S02]  /*4ff0*/  LDG.E.U8 R157, desc[UR36][R8.64+0xa0] ;  /* 0x0000a024089d7981 */ /* 0x004e64000c1e1100 */
[----:B-1----:R-:W-:-:S05]  /*5000*/  PRMT R3, R157, 0x8880, RZ ;  /* 0x000088809d037816 */ /* 0x002fca00000000ff */
[----:B------:R-:W-:-:S07]  /*5010*/  IMAD R12, R3, R156, RZ ;  /* 0x0000009c030c7224 */ /* 0x000fce00078e02ff */
.L_x_195:
[----:B------:R-:W-:Y:S05]  /*5020*/  BSYNC B1 ;  /* 0x0000000000017941 */ /* 0x000fea0003800000 */
.L_x_194:
[----:B-1----:R-:W-:Y:S01]  /*5030*/  @!P5 IMAD R3, R104, R155, R12 ;  /* 0x0000009b6803d224 */ /* 0x002fe200078e020c */
[----:B------:R-:W-:Y:S04]  /*5040*/  BSSY B1, `(.L_x_196) ;  /* 0x0000006000017945 */ /* 0x000fe80003800000 */
[----:B------:R1:W-:Y:S01]  /*5050*/  @!P5 STG.E.U8 desc[UR36][R4.64+0xa0], R3 ;  /* 0x0000a0030400d986 */ /* 0x0003e2000c101124 */
[----:B------:R-:W-:Y:S05]  /*5060*/  @P2 BRA `(.L_x_197) ;  /* 0x00000000000c2947 */ /* 0x000fea0003800000 */
[----:B--2---:R-:W1:Y:S02]  /*5070*/  LDG.E.U8 R157, desc[UR36][R8.64+0xa1] ;  /* 0x0000a124089d7981 */ /* 0x004e64000c1e1100 */
[----:B-1----:R-:W-:-:S05]  /*5080*/  PRMT R3, R157, 0x8880, RZ ;  /* 0x000088809d037816 */ /* 0x002fca00000000ff */
[----:B------:R-:W-:-:S07]  /*5090*/  IMAD R12, R3, R156, RZ ;  /* 0x0000009c030c7224 */ /* 0x000fce00078e02ff */
.L_x_197:
[----:B------:R-:W-:Y:S05]  /*50a0*/  BSYNC B1 ;  /* 0x0000000000017941 */ /* 0x000fea0003800000 */
.L_x_196:
        /* <DEDUP_REMOVED lines=11> */
.L_x_199:
[----:B------:R-:W-:Y:S05]  /*5160*/  BSYNC B1 ;  /* 0x0000000000017941 */ /* 0x000fea0003800000 */
.L_x_198:
[----:B-1----:R-:W-:Y:S01]  /*5170*/  @!P4 IMAD R3, R106, R155, R12 ;  /* 0x0000009b6a03c224 */ /* 0x002fe200078e020c */
[----:B------:R-:W-:Y:S04]  /*5180*/  BSSY B1, `(.L_x_200) ;  /* 0x0000006000017945 */ /* 0x000fe80003800000 */
[----:B------:R1:W-:Y:S01]  /*5190*/  @!P4 STG.E.U8 desc[UR36][R6.64+0xa0], R3 ;  /* 0x0000a0030600c986 */ /* 0x0003e2000c101124 */
[----:B------:R-:W-:Y:S05]  /*51a0*/  @P3 BRA `(.L_x_201) ;  /* 0x00000000000c3947 */ /* 0x000fea0003800000 */
[----:B--2---:R-:W1:Y:S02]  /*51b0*/  LDG.E.U8 R157, desc[UR36][R10.64+0xa1] ;  /* 0x0000a1240a9d7981 */ /* 0x004e64000c1e1100 */
[----:B-1----:R-:W-:-:S05]  /*51c0*/  PRMT R3, R157, 0x8880, RZ ;  /* 0x000088809d037816 */ /* 0x002fca00000000ff */
[----:B------:R-:W-:-:S07]  /*51d0*/  IMAD R12, R3, R156, RZ ;  /* 0x0000009c030c7224 */ /* 0x000fce00078e02ff */
.L_x_201:
[----:B------:R-:W-:Y:S05]  /*51e0*/  BSYNC B1 ;  /* 0x0000000000017941 */ /* 0x000fea0003800000 */
.L_x_200:
[----:B------:R-:W-:Y:S01]  /*51f0*/  @!P3 IMAD R107, R107, R155, R12 ;  /* 0x0000009b6b6bb224 */ /* 0x000fe200078e020c */
[----:B------:R-:W-:Y:S04]  /*5200*/  BSSY B1, `(.L_x_202) ;  /* 0x0000006000017945 */ /* 0x000fe80003800000 */
[----:B------:R0:W-:Y:S01]  /*5210*/  @!P3 STG.E.U8 desc[UR36][R6.64+0xa1], R107 ;  /* 0x0000a16b0600b986 */ /* 0x0001e2000c101124 */
[----:B------:R-:W-:Y:S05]  /*5220*/  @P5 BRA `(.L_x_203) ;  /* 0x00000000000c5947 */ /* 0x000fea0003800000 */
[----:B--2---:R-:W1:Y:S02]  /*5230*/  LDG.E.U8 R157, desc[UR36][R8.64+0xa8] ;  /* 0x0000a824089d7981 */ /* 0x004e64000c1e1100 */
[----:B-1----:R-:W-:-:S05]  /*5240*/  PRMT R3, R157, 0x8880, RZ ;  /* 0x000088809d037816 */ /* 0x002fca00000000ff */
[----:B------:R-:W-:-:S07]  /*5250*/  IMAD R12, R3, R156, RZ ;  /* 0x0000009c030c7224 */ /* 0x000fce00078e02ff */
.L_x_203:
[----:B------:R-:W-:Y:S05]  /*5260*/  BSYNC B1 ;  /* 0x0000000000017941 */ /* 0x000fea0003800000 */
.L_x_202:
[----:B-1----:R-:W-:Y:S01]  /*5270*/  @!P5 IMAD R3, R108, R155, R12 ;  /* 0x0000009b6c03d224 */ /* 0x002fe200078e020c */
[----:B------:R-:W-:Y:S04]  /*5280*/  BSSY B1, `(.L_x_204) ;  /* 0x0000006000017945 */ /* 0x000fe80003800000 */
[----:B------:R1:W-:Y:S01]  /*5290*/  @!P5 STG.E.U8 desc[UR36][R4.64+0xa8], R3 ;  /* 0x0000a8030400d986 */ /* 0x0003e2000c101124 */
[----:B------:R-:W-:Y:S05]  /*52a0*/  @P2 BRA `(.L_x_205) ;  /* 0x00000000000c2947 */ /* 0x000fea0003800000 */
[----:B--2---:R-:W1:Y:S02]  /*52b0*/  LDG.E.U8 R157, desc[UR36][R8.64+0xa9] ;  /* 0x0000a924089d7981 */ /* 0x004e64000c1e1100 */
[----:B-1----:R-:W-:-:S05]  /*52c0*/  PRMT R3, R157, 0x8880, RZ ;  /* 0x000088809d037816 */ /* 0x002fca00000000ff */
[----:B------:R-:W-:-:S07]  /*52d0*/  IMAD R12, R3, R156, RZ ;  /* 0x0000009c030c7224 */ /* 0x000fce00078e02ff */
.L_x_205:
[----:B------:R-:W-:Y:S05]  /*52e0*/  BSYNC B1 ;  /* 0x0000000000017941 */ /* 0x000fea0003800000 */
.L_x_204:
        /* <DEDUP_REMOVED lines=11> */
.L_x_207:
[----:B------:R-:W-:Y:S05]  /*53a0*/  BSYNC B1 ;  /* 0x0000000000017941 */ /* 0x000fea0003800000 */
.L_x_206:
[----:B-1----:R-:W-:Y:S01]  /*53b0*/  @!P4 IMAD R3, R110, R155, R12 ;  /* 0x0000009b6e03c224 */ /* 0x002fe200078e020c */
[----:B------:R-:W-:Y:S04]  /*53c0*/  BSSY B1, `(.L_x_208) ;  /* 0x0000006000017945 */ /* 0x000fe80003800000 */
[----:B------:R1:W-:Y:S01]  /*53d0*/  @!P4 STG.E.U8 desc[UR36][R6.64+0xa8], R3 ;  /* 0x0000a8030600c986 */ /* 0x0003e2000c101124 */
[----:B------:R-:W-:Y:S05]  /*53e0*/  @P3 BRA `(.L_x_209) ;  /* 0x00000000000c3947 */ /* 0x000fea0003800000 */
[----:B--2---:R-:W1:Y:S02]  /*53f0*/  LDG.E.U8 R157, desc[UR36][R10.64+0xa9] ;  /* 0x0000a9240a9d7981 */ /* 0x004e64000c1e1100 */
[----:B-1----:R-:W-:-:S05]  /*5400*/  PRMT R3, R157, 0x8880, RZ ;  /* 0x000088809d037816 */ /* 0x002fca00000000ff */
[----:B------:R-:W-:-:S07]  /*5410*/  IMAD R12, R3, R156, RZ ;  /* 0x0000009c030c7224 */ /* 0x000fce00078e02ff */
.L_x_209:
[----:B------:R-:W-:Y:S05]  /*5420*/  BSYNC B1 ;  /* 0x0000000000017941 */ /* 0x000fea0003800000 */
.L_x_208:
[----:B------:R-:W-:Y:S01]  /*5430*/  @!P3 IMAD R111, R111, R155, R12 ;  /* 0x0000009b6f6fb224 */ /* 0x000fe200078e020c */
[----:B------:R-:W-:Y:S04]  /*5440*/  BSSY B1, `(.L_x_210) ;  /* 0x0000006000017945 */ /* 0x000fe80003800000 */
[----:B------:R0:W-:Y:S01]  /*5450*/  @!P3 STG.E.U8 desc[UR36][R6.64+0xa9], R111 ;  /* 0x0000a96f0600b986 */ /* 0x0001e2000c101124 */
[----:B------:R-:W-:Y:S05]  /*5460*/  @P5 BRA `(.L_x_211) ;  /* 0x00000000000c5947 */ /* 0x000fea0003800000 */
[----:B--2---:R-:W1:Y:S02]  /*5470*/  LDG.E.U8 R157, desc[UR36][R8.64+0xb0] ;  /* 0x0000b024089d7981 */ /* 0x004e64000c1e1100 */
[----:B-1----:R-:W-:-:S05]  /*5480*/  PRMT R3, R157, 0x8880, RZ ;  /* 0x000088809d037816 */ /* 0x002fca00000000ff */
[----:B------:R-:W-:-:S07]  /*5490*/  IMAD R12, R3, R156, RZ ;  /* 0x0000009c030c7224 */ /* 0x000fce00078e02ff */
.L_x_211:
[----:B------:R-:W-:Y:S05]  /*54a0*/  BSYNC B1 ;  /* 0x0000000000017941 */ /* 0x000fea0003800000 */
.L_x_210:
[----:B-1----:R-:W-:Y:S01]  /*54b0*/  @!P5 IMAD R3, R112, R155, R12 ;  /* 0x0000009b7003d224 */ /* 0x002fe200078e020c */
[----:B------:R-:W-:Y:S04]  /*54c0*/  BSSY B1, `(.L_x_212) ;  /* 0x0000006000017945 */ /* 0x000fe80003800000 */
[----:B------:R1:W-:Y:S01]  /*54d0*/  @!P5 STG.E.U8 desc[UR36][R4.64+0xb0], R3 ;  /* 0x0000b0030400d986 */ /* 0x0003e2000c101124 */
[----:B------:R-:W-:Y:S05]  /*54e0*/  @P2 BRA `(.L_x_213) ;  /* 0x00000000000c2947 */ /* 0x000fea0003800000 */
[----:B--2---:R-:W1:Y:S02]  /*54f0*/  LDG.E.U8 R157, desc[UR36][R8.64+0xb1] ;  /* 0x0000b124089d7981 */ /* 0x004e64000c1e1100 */
[----:B-1----:R-:W-:-:S05]  /*5500*/  PRMT R3, R157, 0x8880, RZ ;  /* 0x000088809d037816 */ /* 0x002fca00000000ff */
[----:B------:R-:W-:-:S07]  /*5510*/  IMAD R12, R3, R156, RZ ;  /* 0x0000009c030c7224 */ /* 0x000fce00078e02ff */
.L_x_213:
[----:B------:R-:W-:Y:S05]  /*5520*/  BSYNC B1 ;  /* 0x0000000000017941 */ /* 0x000fea0003800000 */
.L_x_212:
        /* <DEDUP_REMOVED lines=11> */
.L_x_215:
[----:B------:R-:W-:Y:S05]  /*55e0*/  BSYNC B1 ;  /* 0x0000000000017941 */ /* 0x000fea0003800000 */
.L_x_214:
[----:B-1----:R-:W-:Y:S01]  /*55f0*/  @!P4 IMAD R3, R114, R155, R12 ;  /* 0x0000009b7203c224 */ /* 0x002fe200078e020c */
[----:B------:R-:W-:Y:S04]  /*5600*/  BSSY B1, `(.L_x_216) ;  /* 0x0000006000017945 */ /* 0x000fe80003800000 */
[----:B------:R1:W-:Y:S01]  /*5610*/  @!P4 STG.E.U8 desc[UR36][R6.64+0xb0], R3 ;  /* 0x0000b0030600c986 */ /* 0x0003e2000c101124 */
[----:B------:R-:W-:Y:S05]  /*5620*/  @P3 BRA `(.L_x_217) ;  /* 0x00000000000c3947 */ /* 0x000fea0003800000 */
[----:B--2---:R-:W1:Y:S02]  /*5630*/  LDG.E.U8 R157, desc[UR36][R10.64+0xb1] ;  /* 0x0000b1240a9d7981 */ /* 0x004e64000c1e1100 */
[----:B-1----:R-:W-:-:S05]  /*5640*/  PRMT R3, R157, 0x8880, RZ ;  /* 0x000088809d037816 */ /* 0x002fca00000000ff */
[----:B------:R-:W-:-:S07]  /*5650*/  IMAD R12, R3, R156, RZ ;  /* 0x0000009c030c7224 */ /* 0x000fce00078e02ff */
.L_x_217:
[----:B------:R-:W-:Y:S05]  /*5660*/  BSYNC B1 ;  /* 0x0000000000017941 */ /* 0x000fea0003800000 */
.L_x_216:
[----:B------:R-:W-:Y:S01]  /*5670*/  @!P3 IMAD R115, R115, R155, R12 ;  /* 0x0000009b7373b224 */ /* 0x000fe200078e020c */
[----:B------:R-:W-:Y:S04]  /*5680*/  BSSY B1, `(.L_x_218) ;  /* 0x0000006000017945 */ /* 0x000fe80003800000 */
[----:B------:R0:W-:Y:S01]  /*5690*/  @!P3 STG.E.U8 desc[UR36][R6.64+0xb1], R115 ;  /* 0x0000b1730600b986 */ /* 0x0001e2000c101124 */
[----:B------:R-:W-:Y:S05]  /*56a0*/  @P5 BRA `(.L_x_219) ;  /* 0x00000000000c5947 */ /* 0x000fea0003800000 */
[----:B--2---:R-:W1:Y:S02]  /*56b0*/  LDG.E.U8 R157, desc[UR36][R8.64+0xb8] ;  /* 0x0000b824089d7981 */ /* 0x004e64000c1e1100 */
[----:B-1----:R-:W-:-:S05]  /*56c0*/  PRMT R3, R157, 0x8880, RZ ;  /* 0x000088809d037816 */ /* 0x002fca00000000ff */
[----:B------:R-:W-:-:S07]  /*56d0*/  IMAD R12, R3, R156, RZ ;  /* 0x0000009c030c7224 */ /* 0x000fce00078e02ff */
.L_x_219:
[----:B------:R-:W-:Y:S05]  /*56e0*/  BSYNC B1 ;  /* 0x0000000000017941 */ /* 0x000fea0003800000 */
.L_x_218:
[----:B-1----:R-:W-:Y:S01]  /*56f0*/  @!P5 IMAD R3, R116, R155, R12 ;  /* 0x0000009b7403d224 */ /* 0x002fe200078e020c */
[----:B------:R-:W-:Y:S04]  /*5700*/  BSSY B1, `(.L_x_220) ;  /* 0x0000006000017945 */ /* 0x000fe80003800000 */
[----:B------:R1:W-:Y:S01]  /*5710*/  @!P5 STG.E.U8 desc[UR36][R4.64+0xb8], R3 ;  /* 0x0000b8030400d986 */ /* 0x0003e2000c101124 */
[----:B------:R-:W-:Y:S05]  /*5720*/  @P2 BRA `(.L_x_221) ;  /* 0x00000000000c2947 */ /* 0x000fea0003800000 */
[----:B--2---:R-:W1:Y:S02]  /*5730*/  LDG.E.U8 R157, desc[UR36][R8.64+0xb9] ;  /* 0x0000b924089d7981 */ /* 0x004e64000c1e1100 */
[----:B-1----:R-:W-:-:S05]  /*5740*/  PRMT R3, R157, 0x8880, RZ ;  /* 0x000088809d037816 */ /* 0x002fca00000000ff */
[----:B------:R-:W-:-:S07]  /*5750*/  IMAD R12, R3, R156, RZ ;  /* 0x0000009c030c7224 */ /* 0x000fce00078e02ff */
.L_x_221:
[----:B------:R-:W-:Y:S05]  /*5760*/  BSYNC B1 ;  /* 0x0000000000017941 */ /* 0x000fea0003800000 */
.L_x_220:
        /* <DEDUP_REMOVED lines=11> */
.L_x_223:
[----:B------:R-:W-:Y:S05]  /*5820*/  BSYNC B1 ;  /* 0x0000000000017941 */ /* 0x000fea0003800000 */
.L_x_222:
[----:B-1----:R-:W-:Y:S01]  /*5830*/  @!P4 IMAD R3, R118, R155, R12 ;  /* 0x0000009b7603c224 */ /* 0x002fe200078e020c */
[----:B------:R-:W-:Y:S04]  /*5840*/  BSSY B1, `(.L_x_224) ;  /* 0x0000006000017945 */ /* 0x000fe80003800000 */
[----:B------:R1:W-:Y:S01]  /*5850*/  @!P4 STG.E.U8 desc[UR36][R6.64+0xb8], R3 ;  /* 0x0000b8030600c986 */ /* 0x0003e2000c101124 */
[----:B------:R-:W-:Y:S05]  /*5860*/  @P3 BRA `(.L_x_225) ;  /* 0x00000000000c3947 */ /* 0x000fea0003800000 */
[----:B--2---:R-:W1:Y:S02]  /*5870*/  LDG.E.U8 R157, desc[UR36][R10.64+0xb9] ;  /* 0x0000b9240a9d7981 */ /* 0x004e64000c1e1100 */
[----:B-1----:R-:W-:-:S05]  /*5880*/  PRMT R3, R157, 0x8880, RZ ;  /* 0x000088809d037816 */ /* 0x002fca00000000ff */
[----:B------:R-:W-:-:S07]  /*5890*/  IMAD R12, R3, R156, RZ ;  /* 0x0000009c030c7224 */ /* 0x000fce00078e02ff */
.L_x_225:
[----:B------:R-:W-:Y:S05]  /*58a0*/  BSYNC B1 ;  /* 0x0000000000017941 */ /* 0x000fea0003800000 */
.L_x_224:
[----:B------:R-:W-:Y:S01]  /*58b0*/  @!P3 IMAD R119, R119, R155, R12 ;  /* 0x0000009b7777b224 */ /* 0x000fe200078e020c */
[----:B------:R-:W-:Y:S04]  /*58c0*/  BSSY B1, `(.L_x_226) ;  /* 0x0000006000017945 */ /* 0x000fe80003800000 */
[----:B------:R0:W-:Y:S01]  /*58d0*/  @!P3 STG.E.U8 desc[UR36][R6.64+0xb9], R119 ;  /* 0x0000b9770600b986 */ /* 0x0001e2000c101124 */
[----:B------:R-:W-:Y:S05]  /*58e0*/  @P5 BRA `(.L_x_227) ;  /* 0x00000000000c5947 */ /* 0x000fea0003800000 */
[----:B--2---:R-:W1:Y:S02]  /*58f0*/  LDG.E.U8 R157, desc[UR36][R8.64+0xc0] ;  /* 0x0000c024089d7981 */ /* 0x004e64000c1e1100 */
[----:B-1----:R-:W-:-:S05]  /*5900*/  PRMT R3, R157, 0x8880, RZ ;  /* 0x000088809d037816 */ /* 0x002fca00000000ff */
[----:B------:R-:W-:-:S07]  /*5910*/  IMAD R12, R3, R156, RZ ;  /* 0x0000009c030c7224 */ /* 0x000fce00078e02ff */
.L_x_227:
[----:B------:R-:W-:Y:S05]  /*5920*/  BSYNC B1 ;  /* 0x0000000000017941 */ /* 0x000fea0003800000 */
.L_x_226:
[----:B-1----:R-:W-:Y:S01]  /*5930*/  @!P5 IMAD R3, R120, R155, R12 ;  /* 0x0000009b7803d224 */ /* 0x002fe200078e020c */
[----:B------:R-:W-:Y:S04]  /*5940*/  BSSY B1, `(.L_x_228) ;  /* 0x0000006000017945 */ /* 0x000fe80003800000 */
[----:B------:R1:W-:Y:S01]  /*5950*/  @!P5 STG.E.U8 desc[UR36][R4.64+0xc0], R3 ;  /* 0x0000c0030400d986 */ /* 0x0003e2000c101124 */
[----:B------:R-:W-:Y:S05]  /*5960*/  @P2 BRA `(.L_x_229) ;  /* 0x00000000000c2947 */ /* 0x000fea0003800000 */
[----:B--2---:R-:W1:Y:S02]  /*5970*/  LDG.E.U8 R157, desc[UR36][R8.64+0xc1] ;  /* 0x0000c124089d7981 */ /* 0x004e64000c1e1100 */
[----:B-1----:R-:W-:-:S05]  /*5980*/  PRMT R3, R157, 0x8880, RZ ;  /* 0x000088809d037816 */ /* 0x002fca00000000ff */
[----:B------:R-:W-:-:S07]  /*5990*/  IMAD R12, R3, R156, RZ ;  /* 0x0000009c030c7224 */ /* 0x000fce00078e02ff */
.L_x_229:
[----:B------:R-:W-:Y:S05]  /*59a0*/  BSYNC B1 ;  /* 0x0000000000017941 */ /* 0x000fea0003800000 */
.L_x_228:
        /* <DEDUP_REMOVED lines=11> */
.L_x_231:
[----:B------:R-:W-:Y:S05]  /*5a60*/  BSYNC B1 ;  /* 0x0000000000017941 */ /* 0x000fea0003800000 */
.L_x_230:
[----:B-1----:R-:W-:Y:S01]  /*5a70*/  @!P4 IMAD R3, R122, R155, R12 ;  /* 0x0000009b7a03c224 */ /* 0x002fe200078e020c */
[----:B------:R-:W-:Y:S04]  /*5a80*/  BSSY B1, `(.L_x_232) ;  /* 0x0000006000017945 */ /* 0x000fe80003800000 */
[----:B------:R1:W-:Y:S01]  /*5a90*/  @!P4 STG.E.U8 desc[UR36][R6.64+0xc0], R3 ;  /* 0x0000c0030600c986 */ /* 0x0003e2000c101124 */
[----:B------:R-:W-:Y:S05]  /*5aa0*/  @P3 BRA `(.L_x_233) ;  /* 0x00000000000c3947 */ /* 0x000fea0003800000 */
[----:B--2---:R-:W1:Y:S02]  /*5ab0*/  LDG.E.U8 R157, desc[UR36][R10.64+0xc1] ;  /* 0x0000c1240a9d7981 */ /* 0x004e64000c1e1100 */
[----:B-1----:R-:W-:-:S05]  /*5ac0*/  PRMT R3, R157, 0x8880, RZ ;  /* 0x000088809d037816 */ /* 0x002fca00000000ff */
[----:B------:R-:W-:-:S07]  /*5ad0*/  IMAD R12, R3, R156, RZ ;  /* 0x0000009c030c7224 */ /* 0x000fce00078e02ff */
.L_x_233:
[----:B------:R-:W-:Y:S05]  /*5ae0*/  BSYNC B1 ;  /* 0x0000000000017941 */ /* 0x000fea0003800000 */
.L_x_232:
[----:B------:R-:W-:Y:S01]  /*5af0*/  @!P3 IMAD R123, R123, R155, R12 ;  /* 0x0000009b7b7bb224 */ /* 0x000fe200078e020c */
[----:B------:R-:W-:Y:S04]  /*5b00*/  BSSY B1, `(.L_x_234) ;  /* 0x0000006000017945 */ /* 0x000fe80003800000 */
[----:B------:R0:W-:Y:S01]  /*5b10*/  @!P3 STG.E.U8 desc[UR36][R6.64+0xc1], R123 ;  /* 0x0000c17b0600b986 */ /* 0x0001e2000c101124 */
[----:B------:R-:W-:Y:S05]  /*5b20*/  @P5 BRA `(.L_x_235) ;  /* 0x00000000000c5947 */ /* 0x000fea0003800000 */
[----:B--2---:R-:W1:Y:S02]  /*5b30*/  LDG.E.U8 R157, desc[UR36][R8.64+0xc8] ;  /* 0x0000c824089d7981 */ /* 0x004e64000c1e1100 */
[----:B-1----:R-:W-:-:S05]  /*5b40*/  PRMT R3, R157, 0x8880, RZ ;  /* 0x000088809d037816 */ /* 0x002fca00000000ff */
[----:B------:R-:W-:-:S07]  /*5b50*/  IMAD R12, R3, R156, RZ ;  /* 0x0000009c030c7224 */ /* 0x000fce00078e02ff */
.L_x_235:
[----:B------:R-:W-:Y:S05]  /*5b60*/  BSYNC B1 ;  /* 0x0000000000017941 */ /* 0x000fea0003800000 */
.L_x_234:
[----:B-1----:R-:W-:Y:S01]  /*5b70*/  @!P5 IMAD R3, R124, R155, R12 ;  /* 0x0000009b7c03d224 */ /* 0x002fe200078e020c */
[----:B------:R-:W-:Y:S04]  /*5b80*/  BSSY B1, `(.L_x_236) ;  /* 0x0000006000017945 */ /* 0x000fe80003800000 */
[----:B------:R1:W-:Y:S01]  /*5b90*/  @!P5 STG.E.U8 desc[UR36][R4.64+0xc8], R3 ;  /* 0x0000c8030400d986 */ /* 0x0003e2000c101124 */
[----:B------:R-:W-:Y:S05]  /*5ba0*/  @P2 BRA `(.L_x_237) ;  /* 0x00000000000c2947 */ /* 0x000fea0003800000 */
[----:B--2---:R-:W1:Y:S02]  /*5bb0*/  LDG.E.U8 R157, desc[UR36][R8.64+0xc9] ;  /* 0x0000c924089d7981 */ /* 0x004e64000c1e1100 */
[----:B-1----:R-:W-:-:S05]  /*5bc0*/  PRMT R3, R157, 0x8880, RZ ;  /* 0x000088809d037816 */ /* 0x002fca00000000ff */
[----:B------:R-:W-:-:S07]  /*5bd0*/  IMAD R12, R3, R156, RZ ;  /* 0x0000009c030c7224 */ /* 0x000fce00078e02ff */
.L_x_237:
[----:B------:R-:W-:Y:S05]  /*5be0*/  BSYNC B1 ;  /* 0x0000000000017941 */ /* 0x000fea0003800000 */
.L_x_236:
        /* <DEDUP_REMOVED lines=11> */
.L_x_239:
[----:B------:R-:W-:Y:S05]  /*5ca0*/  BSYNC B1 ;  /* 0x0000000000017941 */ /* 0x000fea0003800000 */
.L_x_238:
[----:B-1----:R-:W-:Y:S01]  /*5cb0*/  @!P4 IMAD R3, R126, R155, R12 ;  /* 0x0000009b7e03c224 */ /* 0x002fe200078e020c */
[----:B------:R-:W-:Y:S04]  /*5cc0*/  BSSY B1, `(.L_x_240) ;  /* 0x0000006000017945 */ /* 0x000fe80003800000 */
[----:B------:R1:W-:Y:S01]  /*5cd0*/  @!P4 STG.E.U8 desc[UR36][R6.64+0xc8], R3 ;  /* 0x0000c8030600c986 */ /* 0x0003e2000c101124 */
[----:B------:R-:W-:Y:S05]  /*5ce0*/  @P3 BRA `(.L_x_241) ;  /* 0x00000000000c3947 */ /* 0x000fea0003800000 */
[----:B--2---:R-:W1:Y:S02]  /*5cf0*/  LDG.E.U8 R157, desc[UR36][R10.64+0xc9] ;  /* 0x0000c9240a9d7981 */ /* 0x004e64000c1e1100 */
[----:B-1----:R-:W-:-:S05]  /*5d00*/  PRMT R3, R157, 0x8880, RZ ;  /* 0x000088809d037816 */ /* 0x002fca00000000ff */
[----:B------:R-:W-:-:S07]  /*5d10*/  IMAD R12, R3, R156, RZ ;  /* 0x0000009c030c7224 */ /* 0x000fce00078e02ff */
.L_x_241:
[----:B------:R-:W-:Y:S05]  /*5d20*/  BSYNC B1 ;  /* 0x0000000000017941 */ /* 0x000fea0003800000 */
.L_x_240:
[----:B------:R-:W-:Y:S01]  /*5d30*/  @!P3 IMAD R127, R127, R155, R12 ;  /* 0x0000009b7f7fb224 */ /* 0x000fe200078e020c */
[----:B------:R-:W-:Y:S04]  /*5d40*/  BSSY B1, `(.L_x_242) ;  /* 0x0000006000017945 */ /* 0x000fe80003800000 */
[----:B------:R0:W-:Y:S01]  /*5d50*/  @!P3 STG.E.U8 desc[UR36][R6.64+0xc9], R127 ;  /* 0x0000c97f0600b986 */ /* 0x0001e2000c101124 */
[----:B------:R-:W-:Y:S05]  /*5d60*/  @P5 BRA `(.L_x_243) ;  /* 0x00000000000c5947 */ /* 0x000fea0003800000 */
[----:B--2---:R-:W1:Y:S02]  /*5d70*/  LDG.E.U8 R157, desc[UR36][R8.64+0xd0] ;  /* 0x0000d024089d7981 */ /* 0x004e64000c1e1100 */
[----:B-1----:R-:W-:-:S05]  /*5d80*/  PRMT R3, R157, 0x8880, RZ ;  /* 0x000088809d037816 */ /* 0x002fca00000000ff */
[----:B------:R-:W-:-:S07]  /*5d90*/  IMAD R12, R3, R156, RZ ;  /* 0x0000009c030c7224 */ /* 0x000fce00078e02ff */
.L_x_243:
[----:B------:R-:W-:Y:S05]  /*5da0*/  BSYNC B1 ;  /* 0x0000000000017941 */ /* 0x000fea0003800000 */
.L_x_242:
[----:B-1----:R-:W-:Y:S01]  /*5db0*/  @!P5 IMAD R3, R128, R155, R12 ;  /* 0x0000009b8003d224 */ /* 0x002fe200078e020c */
[----:B------:R-:W-:Y:S04]  /*5dc0*/  BSSY B1, `(.L_x_244) ;  /* 0x0000006000017945 */ /* 0x000fe80003800000 */
[----:B------:R1:W-:Y:S01]  /*5dd0*/  @!P5 STG.E.U8 desc[UR36][R4.64+0xd0], R3 ;  /* 0x0000d0030400d986 */ /* 0x0003e2000c101124 */
[----:B------:R-:W-:Y:S05]  /*5de0*/  @P2 BRA `(.L_x_245) ;  /* 0x00000000000c2947 */ /* 0x000fea0003800000 */
[----:B--2---:R-:W1:Y:S02]  /*5df0*/  LDG.E.U8 R157, desc[UR36][R8.64+0xd1] ;  /* 0x0000d124089d7981 */ /* 0x004e64000c1e1100 */
[----:B-1----:R-:W-:-:S05]  /*5e00*/  PRMT R3, R157, 0x8880, RZ ;  /* 0x000088809d037816 */ /* 0x002fca00000000ff */
[----:B------:R-:W-:-:S07]  /*5e10*/  IMAD R12, R3, R156, RZ ;  /* 0x0000009c030c7224 */ /* 0x000fce00078e02ff */
.L_x_245:
[----:B------:R-:W-:Y:S05]  /*5e20*/  BSYNC B1 ;  /* 0x0000000000017941 */ /* 0x000fea0003800000 */
.L_x_244:
        /* <DEDUP_REMOVED lines=11> */
.L_x_247:
[----:B------:R-:W-:Y:S05]  /*5ee0*/  BSYNC B1 ;  /* 0x0000000000017941 */ /* 0x000fea0003800000 */
.L_x_246:
[----:B-1----:R-:W-:Y:S01]  /*5ef0*/  @!P4 IMAD R3, R130, R155, R12 ;  /* 0x0000009b8203c224 */ /* 0x002fe200078e020c */
[----:B------:R-:W-:Y:S04]  /*5f00*/  BSSY B1, `(.L_x_248) ;  /* 0x0000006000017945 */ /* 0x000fe80003800000 */
[----:B------:R1:W-:Y:S01]  /*5f10*/  @!P4 STG.E.U8 desc[UR36][R6.64+0xd0], R3 ;  /* 0x0000d0030600c986 */ /* 0x0003e2000c101124 */
[----:B------:R-:W-:Y:S05]  /*5f20*/  @P3 BRA `(.L_x_249) ;  /* 0x00000000000c3947 */ /* 0x000fea0003800000 */
[----:B--2---:R-:W1:Y:S02]  /*5f30*/  LDG.E.U8 R157, desc[UR36][R10.64+0xd1] ;  /* 0x0000d1240a9d7981 */ /* 0x004e64000c1e1100 */
[----:B-1----:R-:W-:-:S05]  /*5f40*/  PRMT R3, R157, 0x8880, RZ ;  /* 0x000088809d037816 */ /* 0x002fca00000000ff */
[----:B------:R-:W-:-:S07]  /*5f50*/  IMAD R12, R3, R156, RZ ;  /* 0x0000009c030c7224 */ /* 0x000fce00078e02ff */
.L_x_249:
[----:B------:R-:W-:Y:S05]  /*5f60*/  BSYNC B1 ;  /* 0x0000000000017941 */ /* 0x000fea0003800000 */
.L_x_248:
[----:B------:R-:W-:Y:S01]  /*5f70*/  @!P3 IMAD R131, R131, R155, R12 ;  /* 0x0000009b8383b224 */ /* 0x000fe200078e020c */
[----:B------:R-:W-:Y:S04]  /*5f80*/  BSSY B1, `(.L_x_250) ;  /* 0x0000006000017945 */ /* 0x000fe80003800000 */
[----:B------:R0:W-:Y:S01]  /*5f90*/  @!P3 STG.E.U8 desc[UR36][R6.64+0xd1], R131 ;  /* 0x0000d1830600b986 */ /* 0x0001e2000c101124 */
[----:B------:R-:W-:Y:S05]  /*5fa0*/  @P5 BRA `(.L_x_251) ;  /* 0x00000000000c5947 */ /* 0x000fea0003800000 */
[----:B--2---:R-:W1:Y:S02]  /*5fb0*/  LDG.E.U8 R157, desc[UR36][R8.64+0xd8] ;  /* 0x0000d824089d7981 */ /* 0x004e64000c1e1100 */
[----:B-1----:R-:W-:-:S05]  /*5fc0*/  PRMT R3, R157, 0x8880, RZ ;  /* 0x000088809d037816 */ /* 0x002fca00000000ff */
[----:B------:R-:W-:-:S07]  /*5fd0*/  IMAD R12, R3, R156, RZ ;  /* 0x0000009c030c7224 */ /* 0x000fce00078e02ff */
.L_x_251:
[----:B------:R-:W-:Y:S05]  /*5fe0*/  BSYNC B1 ;  /* 0x0000000000017941 */ /* 0x000fea0003800000 */
.L_x_250:
[----:B-1----:R-:W-:Y:S01]  /*5ff0*/  @!P5 IMAD R3, R132, R155, R12 ;  /* 0x0000009b8403d224 */ /* 0x002fe200078e020c */
[----:B------:R-:W-:Y:S04]  /*6000*/  BSSY B1, `(.L_x_252) ;  /* 0x0000006000017945 */ /* 0x000fe80003800000 */
[----:B------:R1:W-:Y:S01]  /*6010*/  @!P5 STG.E.U8 desc[UR36][R4.64+0xd8], R3 ;  /* 0x0000d8030400d986 */ /* 0x0003e2000c101124 */
[----:B------:R-:W-:Y:S05]  /*6020*/  @P2 BRA `(.L_x_253) ;  /* 0x00000000000c2947 */ /* 0x000fea0003800000 */
[----:B--2---:R-:W1:Y:S02]  /*6030*/  LDG.E.U8 R157, desc[UR36][R8.64+0xd9] ;  /* 0x0000d924089d7981 */ /* 0x004e64000c1e1100 */
[----:B-1----:R-:W-:-:S05]  /*6040*/  PRMT R3, R157, 0x8880, RZ ;  /* 0x000088809d037816 */ /* 0x002fca00000000ff */
[----:B------:R-:W-:-:S07]  /*6050*/  IMAD R12, R3, R156, RZ ;  /* 0x0000009c030c7224 */ /* 0x000fce00078e02ff */
.L_x_253:
[----:B------:R-:W-:Y:S05]  /*6060*/  BSYNC B1 ;  /* 0x0000000000017941 */ /* 0x000fea0003800000 */
.L_x_252:
        /* <DEDUP_REMOVED lines=11> */
.L_x_255:
[----:B------:R-:W-:Y:S05]  /*6120*/  BSYNC B1 ;  /* 0x0000000000017941 */ /* 0x000fea0003800000 */
.L_x_254:
[----:B-1----:R-:W-:Y:S01]  /*6130*/  @!P4 IMAD R3, R134, R155, R12 ;  /* 0x0000009b8603c224 */ /* 0x002fe200078e020c */
[----:B------:R-:W-:Y:S04]  /*6140*/  BSSY B1, `(.L_x_256) ;  /* 0x0000006000017945 */ /* 0x000fe80003800000 */
[----:B------:R1:W-:Y:S01]  /*6150*/  @!P4 STG.E.U8 desc[UR36][R6.64+0xd8], R3 ;  /* 0x0000d8030600c986 */ /* 0x0003e2000c101124 */
[----:B------:R-:W-:Y:S05]  /*6160*/  @P3 BRA `(.L_x_257) ;  /* 0x00000000000c3947 */ /* 0x000fea0003800000 */
[----:B--2---:R-:W1:Y:S02]  /*6170*/  LDG.E.U8 R157, desc[UR36][R10.64+0xd9] ;  /* 0x0000d9240a9d7981 */ /* 0x004e64000c1e1100 */
[----:B-1----:R-:W-:-:S05]  /*6180*/  PRMT R3, R157, 0x8880, RZ ;  /* 0x000088809d037816 */ /* 0x002fca00000000ff */
[----:B------:R-:W-:-:S07]  /*6190*/  IMAD R12, R3, R156, RZ ;  /* 0x0000009c030c7224 */ /* 0x000fce00078e02ff */
.L_x_257:
[----:B------:R-:W-:Y:S05]  /*61a0*/  BSYNC B1 ;  /* 0x0000000000017941 */ /* 0x000fea0003800000 */
.L_x_256:
[----:B------:R-:W-:Y:S01]  /*61b0*/  @!P3 IMAD R135, R135, R155, R12 ;  /* 0x0000009b8787b224 */ /* 0x000fe200078e020c */
[----:B------:R-:W-:Y:S04]  /*61c0*/  BSSY B1, `(.L_x_258) ;  /* 0x0000006000017945 */ /* 0x000fe80003800000 */
[----:B------:R0:W-:Y:S01]  /*61d0*/  @!P3 STG.E.U8 desc[UR36][R6.64+0xd9], R135 ;  /* 0x0000d9870600b986 */ /* 0x0001e2000c101124 */
[----:B------:R-:W-:Y:S05]  /*61e0*/  @P5 BRA `(.L_x_259) ;  /* 0x00000000000c5947 */ /* 0x000fea0003800000 */
[----:B--2---:R-:W1:Y:S02]  /*61f0*/  LDG.E.U8 R157, desc[UR36][R8.64+0xe0] ;  /* 0x0000e024089d7981 */ /* 0x004e64000c1e1100 */
[----:B-1----:R-:W-:-:S05]  /*6200*/  PRMT R3, R157, 0x8880, RZ ;  /* 0x000088809d037816 */ /* 0x002fca00000000ff */
[----:B------:R-:W-:-:S07]  /*6210*/  IMAD R12, R3, R156, RZ ;  /* 0x0000009c030c7224 */ /* 0x000fce00078e02ff */
.L_x_259:
[----:B------:R-:W-:Y:S05]  /*6220*/  BSYNC B1 ;  /* 0x0000000000017941 */ /* 0x000fea0003800000 */
.L_x_258:
[----:B-1----:R-:W-:Y:S01]  /*6230*/  @!P5 IMAD R3, R136, R155, R12 ;  /* 0x0000009b8803d224 */ /* 0x002fe200078e020c */
[----:B------:R-:W-:Y:S04]  /*6240*/  BSSY B1, `(.L_x_260) ;  /* 0x0000006000017945 */ /* 0x000fe80003800000 */
[----:B------:R1:W-:Y:S01]  /*6250*/  @!P5 STG.E.U8 desc[UR36][R4.64+0xe0], R3 ;  /* 0x0000e0030400d986 */ /* 0x0003e2000c101124 */
[----:B------:R-:W-:Y:S05]  /*6260*/  @P2 BRA `(.L_x_261) ;  /* 0x00000000000c2947 */ /* 0x000fea0003800000 */
[----:B--2---:R-:W1:Y:S02]  /*6270*/  LDG.E.U8 R157, desc[UR36][R8.64+0xe1] ;  /* 0x0000e124089d7981 */ /* 0x004e64000c1e1100 */
[----:B-1----:R-:W-:-:S05]  /*6280*/  PRMT R3, R157, 0x8880, RZ ;  /* 0x000088809d037816 */ /* 0x002fca00000000ff */
[----:B------:R-:W-:-:S07]  /*6290*/  IMAD R12, R3, R156, RZ ;  /* 0x0000009c030c7224 */ /* 0x000fce00078e02ff */
.L_x_261:
[----:B------:R-:W-:Y:S05]  /*62a0*/  BSYNC B1 ;  /* 0x0000000000017941 */ /* 0x000fea0003800000 */
.L_x_260:
        /* <DEDUP_REMOVED lines=11> */
.L_x_263:
[----:B------:R-:W-:Y:S05]  /*6360*/  BSYNC B1 ;  /* 0x0000000000017941 */ /* 0x000fea0003800000 */
.L_x_262:
[----:B-1----:R-:W-:Y:S01]  /*6370*/  @!P4 IMAD R3, R138, R155, R12 ;  /* 0x0000009b8a03c224 */ /* 0x002fe200078e020c */
[----:B------:R-:W-:Y:S04]  /*6380*/  BSSY B1, `(.L_x_264) ;  /* 0x0000006000017945 */ /* 0x000fe80003800000 */
[----:B------:R1:W-:Y:S01]  /*6390*/  @!P4 STG.E.U8 desc[UR36][R6.64+0xe0], R3 ;  /* 0x0000e0030600c986 */ /* 0x0003e2000c101124 */
[----:B------:R-:W-:Y:S05]  /*63a0*/  @P3 BRA `(.L_x_265) ;  /* 0x00000000000c3947 */ /* 0x000fea0003800000 */
[----:B--2---:R-:W1:Y:S02]  /*63b0*/  LDG.E.U8 R157, desc[UR36][R10.64+0xe1] ;  /* 0x0000e1240a9d7981 */ /* 0x004e64000c1e1100 */
[----:B-1----:R-:W-:-:S05]  /*63c0*/  PRMT R3, R157, 0x8880, RZ ;  /* 0x000088809d037816 */ /* 0x002fca00000000ff */
[----:B------:R-:W-:-:S07]  /*63d0*/  IMAD R12, R3, R156, RZ ;  /* 0x0000009c030c7224 */ /* 0x000fce00078e02ff */
.L_x_265:
[----:B------:R-:W-:Y:S05]  /*63e0*/  BSYNC B1 ;  /* 0x0000000000017941 */ /* 0x000fea0003800000 */
.L_x_264:
[----:B------:R-:W-:Y:S01]  /*63f0*/  @!P3 IMAD R139, R139, R155, R12 ;  /* 0x0000009b8b8bb224 */ /* 0x000fe200078e020c */
[----:B------:R-:W-:Y:S04]  /*6400*/  BSSY B1, `(.L_x_266) ;  /* 0x0000006000017945 */ /* 0x000fe80003800000 */
[----:B------:R0:W-:Y:S01]  /*6410*/  @!P3 STG.E.U8 desc[UR36][R6.64+0xe1], R139 ;  /* 0x0000e18b0600b986 */ /* 0x0001e2000c101124 */
[----:B------:R-:W-:Y:S05]  /*6420*/  @P5 BRA `(.L_x_267) ;  /* 0x00000000000c5947 */ /* 0x000fea0003800000 */
[----:B--2---:R-:W1:Y:S02]  /*6430*/  LDG.E.U8 R157, desc[UR36][R8.64+0xe8] ;  /* 0x0000e824089d7981 */ /* 0x004e64000c1e1100 */
[----:B-1----:R-:W-:-:S05]  /*6440*/  PRMT R3, R157, 0x8880, RZ ;  /* 0x000088809d037816 */ /* 0x002fca00000000ff */
[----:B------:R-:W-:-:S07]  /*6450*/  IMAD R12, R3, R156, RZ ;  /* 0x0000009c030c7224 */ /* 0x000fce00078e02ff */
.L_x_267:
[----:B------:R-:W-:Y:S05]  /*6460*/  BSYNC B1 ;  /* 0x0000000000017941 */ /* 0x000fea0003800000 */
.L_x_266:
[----:B-1----:R-:W-:Y:S01]  /*6470*/  @!P5 IMAD R3, R140, R155, R12 ;  /* 0x0000009b8c03d224 */ /* 0x002fe200078e020c */
[----:B------:R-:W-:Y:S04]  /*6480*/  BSSY B1, `(.L_x_268) ;  /* 0x0000006000017945 */ /* 0x000fe80003800000 */
[----:B------:R1:W-:Y:S01]  /*6490*/  @!P5 STG.E.U8 desc[UR36][R4.64+0xe8], R3 ;  /* 0x0000e8030400d986 */ /* 0x0003e2000c101124 */
[----:B------:R-:W-:Y:S05]  /*64a0*/  @P2 BRA `(.L_x_269) ;  /* 0x00000000000c2947 */ /* 0x000fea0003800000 */
[----:B--2---:R-:W1:Y:S02]  /*64b0*/  LDG.E.U8 R157, desc[UR36][R8.64+0xe9] ;  /* 0x0000e924089d7981 */ /* 0x004e64000c1e1100 */
[----:B-1----:R-:W-:-:S05]  /*64c0*/  PRMT R3, R157, 0x8880, RZ ;  /* 0x000088809d037816 */ /* 0x002fca00000000ff */
[----:B------:R-:W-:-:S07]  /*64d0*/  IMAD R12, R3, R156, RZ ;  /* 0x0000009c030c7224 */ /* 0x000fce00078e02ff */
.L_x_269:
[----:B------:R-:W-:Y:S05]  /*64e0*/  BSYNC B1 ;  /* 0x0000000000017941 */ /* 0x000fea0003800000 */
.L_x_268:
        /* <DEDUP_REMOVED lines=11> */
.L_x_271:
[----:B------:R-:W-:Y:S05]  /*65a0*/  BSYNC B1 ;  /* 0x0000000000017941 */ /* 0x000fea0003800000 */
.L_x_270:
[----:B-1----:R-:W-:Y:S01]  /*65b0*/  @!P4 IMAD R3, R142, R155, R12 ;  /* 0x0000009b8e03c224 */ /* 0x002fe200078e020c */
[----:B------:R-:W-:Y:S04]  /*65c0*/  BSSY B1, `(.L_x_272) ;  /* 0x0000006000017945 */ /* 0x000fe80003800000 */
[----:B------:R1:W-:Y:S01]  /*65d0*/  @!P4 STG.E.U8 desc[UR36][R6.64+0xe8], R3 ;  /* 0x0000e8030600c986 */ /* 0x0003e2000c101124 */
[----:B------:R-:W-:Y:S05]  /*65e0*/  @P3 BRA `(.L_x_273) ;  /* 0x00000000000c3947 */ /* 0x000fea0003800000 */
[----:B--2---:R-:W1:Y:S02]  /*65f0*/  LDG.E.U8 R157, desc[UR36][R10.64+0xe9] ;  /* 0x0000e9240a9d7981 */ /* 0x004e64000c1e1100 */
[----:B-1----:R-:W-:-:S05]  /*6600*/  PRMT R3, R157, 0x8880, RZ ;  /* 0x000088809d037816 */ /* 0x002fca00000000ff */
[----:B------:R-:W-:-:S07]  /*6610*/  IMAD R12, R3, R156, RZ ;  /* 0x0000009c030c7224 */ /* 0x000fce00078e02ff */
.L_x_273:
[----:B------:R-:W-:Y:S05]  /*6620*/  BSYNC B1 ;  /* 0x0000000000017941 */ /* 0x000fea0003800000 */
.L_x_272:
[----:B------:R-:W-:Y:S01]  /*6630*/  @!P3 IMAD R143, R143, R155, R12 ;  /* 0x0000009b8f8fb224 */ /* 0x000fe200078e020c */
[----:B------:R-:W-:Y:S04]  /*6640*/  BSSY B1, `(.L_x_274) ;  /* 0x0000006000017945 */ /* 0x000fe80003800000 */
[----:B------:R0:W-:Y:S01]  /*6650*/  @!P3 STG.E.U8 desc[UR36][R6.64+0xe9], R143 ;  /* 0x0000e98f0600b986 */ /* 0x0001e2000c101124 */
[----:B------:R-:W-:Y:S05]  /*6660*/  @P5 BRA `(.L_x_275) ;  /* 0x00000000000c5947 */ /* 0x000fea0003800000 */
[----:B--2---:R-:W1:Y:S02]  /*6670*/  LDG.E.U8 R157, desc[UR36][R8.64+0xf0] ;  /* 0x0000f024089d7981 */ /* 0x004e64000c1e1100 */
[----:B-1----:R-:W-:-:S05]  /*6680*/  PRMT R3, R157, 0x8880, RZ ;  /* 0x000088809d037816 */ /* 0x002fca00000000ff */
[----:B------:R-:W-:-:S07]  /*6690*/  IMAD R12, R3, R156, RZ ;  /* 0x0000009c030c7224 */ /* 0x000fce00078e02ff */
.L_x_275:
[----:B------:R-:W-:Y:S05]  /*66a0*/  BSYNC B1 ;  /* 0x0000000000017941 */ /* 0x000fea0003800000 */
.L_x_274:
[----:B-1----:R-:W-:Y:S01]  /*66b0*/  @!P5 IMAD R3, R144, R155, R12 ;  /* 0x0000009b9003d224 */ /* 0x002fe200078e020c */
[----:B------:R-:W-:Y:S04]  /*66c0*/  BSSY B1, `(.L_x_276) ;  /* 0x0000006000017945 */ /* 0x000fe80003800000 */
[----:B------:R1:W-:Y:S01]  /*66d0*/  @!P5 STG.E.U8 desc[UR36][R4.64+0xf0], R3 ;  /* 0x0000f0030400d986 */ /* 0x0003e2000c101124 */
[----:B------:R-:W-:Y:S05]  /*66e0*/  @P2 BRA `(.L_x_277) ;  /* 0x00000000000c2947 */ /* 0x000fea0003800000 */
[----:B--2---:R-:W1:Y:S02]  /*66f0*/  LDG.E.U8 R157, desc[UR36][R8.64+0xf1] ;  /* 0x0000f124089d7981 */ /* 0x004e64000c1e1100 */
[----:B-1----:R-:W-:-:S05]  /*6700*/  PRMT R3, R157, 0x8880, RZ ;  /* 0x000088809d037816 */ /* 0x002fca00000000ff */
[----:B------:R-:W-:-:S07]  /*6710*/  IMAD R12, R3, R156, RZ ;  /* 0x0000009c030c7224 */ /* 0x000fce00078e02ff */
.L_x_277:
[----:B------:R-:W-:Y:S05]  /*6720*/  BSYNC B1 ;  /* 0x0000000000017941 */ /* 0x000fea0003800000 */
.L_x_276:
[C---:B------:R-:W-:Y:S01]  /*6730*/  ISETP.LT.OR P4, PT, R0.reuse, 0xf1, !P0 ;  /* 0x000000f10000780c */ /* 0x040fe20004781670 */
[----:B------:R-:W-:Y:S01]  /*6740*/  @!P2 IMAD R145, R145, R155, R12 ;  /* 0x0000009b9191a224 */ /* 0x000fe200078e020c */
[----:B------:R-:W-:Y:S01]  /*6750*/  BSSY B1, `(.L_x_278) ;  /* 0x000000a000017945 */ /* 0x000fe20003800000 */
[C---:B------:R-:W-:Y:S02]  /*6760*/  ISETP.LT.OR P3, PT, R0.reuse, 0xf2, !P0 ;  /* 0x000000f20000780c */ /* 0x040fe40004761670 */
        /* <DEDUP_REMOVED lines=8> */
.L_x_279:
[----:B------:R-:W-:Y:S05]  /*67f0*/  BSYNC B1 ;  /* 0x0000000000017941 */ /* 0x000fea0003800000 */
.L_x_278:
[----:B-1----:R-:W-:Y:S01]  /*6800*/  @!P4 IMAD R3, R146, R155, R12 ;  /* 0x0000009b9203c224 */ /* 0x002fe200078e020c */
[----:B------:R-:W-:Y:S04]  /*6810*/  BSSY B1, `(.L_x_280) ;  /* 0x0000006000017945 */ /* 0x000fe80003800000 */
[----:B------:R1:W-:Y:S01]  /*6820*/  @!P4 STG.E.U8 desc[UR36][R6.64+0xf0], R3 ;  /* 0x0000f0030600c986 */ /* 0x0003e2000c101124 */
[----:B------:R-:W-:Y:S05]  /*6830*/  @P3 BRA `(.L_x_281) ;  /* 0x00000000000c3947 */ /* 0x000fea0003800000 */
[----:B--2---:R-:W1:Y:S02]  /*6840*/  LDG.E.U8 R157, desc[UR36][R10.64+0xf1] ;  /* 0x0000f1240a9d7981 */ /* 0x004e64000c1e1100 */
[----:B-1----:R-:W-:-:S05]  /*6850*/  PRMT R3, R157, 0x8880, RZ ;  /* 0x000088809d037816 */ /* 0x002fca00000000ff */
[----:B------:R-:W-:-:S07]  /*6860*/  IMAD R12, R3, R156, RZ ;  /* 0x0000009c030c7224 */ /* 0x000fce00078e02ff */
.L_x_281:
[----:B------:R-:W-:Y:S05]  /*6870*/  BSYNC B1 ;  /* 0x0000000000017941 */ /* 0x000fea0003800000 */
.L_x_280:
[----:B------:R-:W-:Y:S01]  /*6880*/  @!P3 IMAD R147, R147, R155, R12 ;  /* 0x0000009b9393b224 */ /* 0x000fe200078e020c */
[----:B------:R-:W-:Y:S04]  /*6890*/  BSSY B1, `(.L_x_282) ;  /* 0x0000006000017945 */ /* 0x000fe80003800000 */
[----:B------:R0:W-:Y:S01]  /*68a0*/  @!P3 STG.E.U8 desc[UR36][R6.64+0xf1], R147 ;  /* 0x0000f1930600b986 */ /* 0x0001e2000c101124 */
[----:B------:R-:W-:Y:S05]  /*68b0*/  @P2 BRA `(.L_x_283) ;  /* 0x00000000000c2947 */ /* 0x000fea0003800000 */
[----:B--2---:R-:W1:Y:S02]  /*68c0*/  LDG.E.U8 R157, desc[UR36][R8.64+0xf8] ;  /* 0x0000f824089d7981 */ /* 0x004e64000c1e1100 */
[----:B-1----:R-:W-:-:S05]  /*68d0*/  PRMT R3, R157, 0x8880, RZ ;  /* 0x000088809d037816 */ /* 0x002fca00000000ff */
[----:B------:R-:W-:-:S07]  /*68e0*/  IMAD R12, R3, R156, RZ ;  /* 0x0000009c030c7224 */ /* 0x000fce00078e02ff */
.L_x_283:
[----:B------:R-:W-:Y:S05]  /*68f0*/  BSYNC B1 ;  /* 0x0000000000017941 */ /* 0x000fea0003800000 */
.L_x_282:
[----:B-1----:R-:W-:Y:S01]  /*6900*/  @!P2 IMAD R3, R148, R155, R12 ;  /* 0x0000009b9403a224 */ /* 0x002fe200078e020c */
[----:B------:R-:W-:Y:S04]  /*6910*/  BSSY B1, `(.L_x_284) ;  /* 0x0000006000017945 */ /* 0x000fe80003800000 */
[----:B------:R1:W-:Y:S01]  /*6920*/  @!P2 STG.E.U8 desc[UR36][R4.64+0xf8], R3 ;  /* 0x0000f8030400a986 */ /* 0x0003e2000c101124 */
[----:B------:R-:W-:Y:S05]  /*6930*/  @P1 BRA `(.L_x_285) ;  /* 0x00000000000c1947 */ /* 0x000fea0003800000 */
[----:B--2---:R-:W1:Y:S02]  /*6940*/  LDG.E.U8 R157, desc[UR36][R8.64+0xf9] ;  /* 0x0000f924089d7981 */ /* 0x004e64000c1e1100 */
[----:B-1----:R-:W-:-:S05]  /*6950*/  PRMT R3, R157, 0x8880, RZ ;  /* 0x000088809d037816 */ /* 0x002fca00000000ff */
[----:B------:R-:W-:-:S07]  /*6960*/  IMAD R12, R3, R156, RZ ;  /* 0x0000009c030c7224 */ /* 0x000fce00078e02ff */
.L_x_285:
[----:B------:R-:W-:Y:S05]  /*6970*/  BSYNC B1 ;  /* 0x0000000000017941 */ /* 0x000fea0003800000 */
.L_x_284:
[----:B------:R-:W-:Y:S01]  /*6980*/  @!P1 IMAD R149, R149, R155, R12 ;  /* 0x0000009b95959224 */ /* 0x000fe200078e020c */
[----:B------:R-:W-:Y:S04]  /*6990*/  BSSY B1, `(.L_x_286) ;  /* 0x0000006000017945 */ /* 0x000fe80003800000 */
[----:B------:R0:W-:Y:S01]  /*69a0*/  @!P1 STG.E.U8 desc[UR36][R4.64+0xf9], R149 ;  /* 0x0000f99504009986 */ /* 0x0001e2000c101124 */
[----:B------:R-:W-:Y:S05]  /*69b0*/  @P5 BRA `(.L_x_287) ;  /* 0x00000000000c5947 */ /* 0x000fea0003800000 */
[----:B--2---:R-:W1:Y:S02]  /*69c0*/  LDG.E.U8 R157, desc[UR36][R10.64+0xf8] ;  /* 0x0000f8240a9d7981 */ /* 0x004e64000c1e1100 */
[----:B-1----:R-:W-:-:S05]  /*69d0*/  PRMT R3, R157, 0x8880, RZ ;  /* 0x000088809d037816 */ /* 0x002fca00000000ff */
[----:B------:R-:W-:-:S07]  /*69e0*/  IMAD R12, R3, R156, RZ ;  /* 0x0000009c030c7224 */ /* 0x000fce00078e02ff */
.L_x_287:
[----:B------:R-:W-:Y:S05]  /*69f0*/  BSYNC B1 ;  /* 0x0000000000017941 */ /* 0x000fea0003800000 */
.L_x_286:
[----:B-1----:R-:W-:Y:S01]  /*6a00*/  @!P5 IMAD R3, R150, R155, R12 ;  /* 0x0000009b9603d224 */ /* 0x002fe200078e020c */
[----:B------:R-:W-:Y:S01]  /*6a10*/  ISETP.LT.OR P0, PT, R0, 0xfa, !P0 ;  /* 0x000000fa0000780c */ /* 0x000fe20004701670 */
[----:B------:R-:W-:Y:S03]  /*6a20*/  BSSY B1, `(.L_x_288) ;  /* 0x0000006000017945 */ /* 0x000fe60003800000 */
[----:B------:R1:W-:Y:S09]  /*6a30*/  @!P5 STG.E.U8 desc[UR36][R6.64+0xf8], R3 ;  /* 0x0000f8030600d986 */ /* 0x0003f2000c101124 */
[----:B------:R-:W-:Y:S05]  /*6a40*/  @P0 BRA `(.L_x_289) ;  /* 0x00000000000c0947 */ /* 0x000fea0003800000 */
[----:B--2---:R-:W1:Y:S02]  /*6a50*/  LDG.E.U8 R157, desc[UR36][R10.64+0xf9] ;  /* 0x0000f9240a9d7981 */ /* 0x004e64000c1e1100 */
[----:B-1----:R-:W-:-:S05]  /*6a60*/  PRMT R3, R157, 0x8880, RZ ;  /* 0x000088809d037816 */ /* 0x002fca00000000ff */
[----:B------:R-:W-:-:S07]  /*6a70*/  IMAD R12, R3, R156, RZ ;  /* 0x0000009c030c7224 */ /* 0x000fce00078e02ff */
.L_x_289:
[----:B------:R-:W-:Y:S05]  /*6a80*/  BSYNC B1 ;  /* 0x0000000000017941 */ /* 0x000fea0003800000 */
.L_x_288:
[----:B------:R-:W-:Y:S01]  /*6a90*/  IMAD R151, R151, R155, R12 ;  /* 0x0000009b97977224 */ /* 0x000fe200078e020c */
[----:B------:R-:W-:Y:S06]  /*6aa0*/  @P0 BRA `(.L_x_290) ;  /* 0x0000001800100947 */ /* 0x000fec0003800000 */
[----:B------:R0:W-:Y:S01]  /*6ab0*/  STG.E.U8 desc[UR36][R6.64+0xf9], R151 ;  /* 0x0000f99706007986 */ /* 0x0001e2000c101124 */
[----:B------:R-:W-:Y:S05]  /*6ac0*/  BRA `(.L_x_290) ;  /* 0x0000001800087947 */ /* 0x000fea0003800000 */
.L_x_33:
[C---:B------:R-:W-:Y:S02]  /*6ad0*/  ISETP.GE.AND P1, PT, R162.reuse, 0x1, PT ;  /* 0x00000001a200780c */ /* 0x040fe40003f26270 */
[----:B------:R-:W-:Y:S02]  /*6ae0*/  ISETP.GE.AND P0, PT, R162, 0x9, PT ;  /* 0x00000009a200780c */ /* 0x000fe40003f06270 */
[C---:B------:R-:W-:Y:S02]  /*6af0*/  ISETP.LT.OR P4, PT, R0.reuse, 0x1, !P1 ;  /* 0x000000010000780c */ /* 0x040fe40004f81670 */
[C---:B------:R-:W-:Y:S02]  /*6b00*/  ISETP.LT.OR P3, PT, R0.reuse, 0x2, !P1 ;  /* 0x000000020000780c */ /* 0x040fe40004f61670 */
[C---:B------:R-:W-:Y:S02]  /*6b10*/  ISETP.LT.OR P2, PT, R0.reuse, 0x1, !P0 ;  /* 0x000000010000780c */ /* 0x040fe40004741670 */
[----:B------:R-:W-:-:S07]  /*6b20*/  ISETP.LT.OR P5, PT, R0, 0x2, !P0 ;  /* 0x000000020000780c */ /* 0x000fce00047a1670 */
[-C--:B------:R-:W-:Y:S02]  /*6b30*/  @!P4 IMAD R3, R24, R155.reuse, RZ ;  /* 0x0000009b1803c224 */ /* 0x080fe400078e02ff */
[-C--:B------:R-:W-:Y:S02]  /*6b40*/  @!P3 IMAD R25, R25, R155.reuse, RZ ;  /* 0x0000009b1919b224 */ /* 0x080fe400078e02ff */
[-C--:B------:R-:W-:Y:S01]  /*6b50*/  @!P2 IMAD R9, R26, R155.reuse, RZ ;  /* 0x0000009b1a09a224 */ /* 0x080fe200078e02ff */
[----:B------:R0:W-:Y:S01]  /*6b60*/  @!P4 STG.E.U8 desc[UR36][R4.64], R3 ;  /* 0x000000030400c986 */ /* 0x0001e2000c101124 */
[C---:B------:R-:W-:Y:S01]  /*6b70*/  ISETP.LT.OR P4, PT, R0.reuse, 0x9, !P1 ;  /* 0x000000090000780c */ /* 0x040fe20004f81670 */
[----:B------:R-:W-:Y:S02]  /*6b80*/  @!P5 IMAD R27, R27, R155, RZ ;  /* 0x0000009b1b1bd224 */ /* 0x000fe400078e02ff */
[----:B------:R-:W-:Y:S01]  /*6b90*/  @!P3 STG.E.U8 desc[UR36][R4.64+0x1], R25 ;  /* 0x000001190400b986 */ /* 0x000fe2000c101124 */
[----:B------:R-:W-:-:S03]  /*6ba0*/  ISETP.LT.OR P3, PT, R0, 0xa, !P1 ;  /* 0x0000000a0000780c */ /* 0x000fc60004f61670 */
[----:B------:R1:W-:Y:S01]  /*6bb0*/  @!P2 STG.E.U8 desc[UR36][R6.64], R9 ;  /* 0x000000090600a986 */ /* 0x0003e2000c101124 */
[----:B------:R-:W-:-:S03]  /*6bc0*/  ISETP.LT.OR P2, PT, R0, 0x9, !P0 ;  /* 0x000000090000780c */ /* 0x000fc60004741670 */
[----:B------:R-:W-:Y:S01]  /*6bd0*/  @!P5 STG.E.U8 desc[UR36][R6.64+0x1], R27 ;  /* 0x0000011b0600d986 */ /* 0x000fe2000c101124 */
[----:B------:R-:W-:Y:S01]  /*6be0*/  ISETP.LT.OR P5, PT, R0, 0xa, !P0 ;  /* 0x0000000a0000780c */ /* 0x000fe200047a1670 */
[----:B------:R-:W-:-:S04]  /*6bf0*/  @!P4 IMAD R11, R28, R155, RZ ;  /* 0x0000009b1c0bc224 */ /* 0x000fc800078e02ff */
[-C--:B------:R-:W-:Y:S01]  /*6c00*/  @!P3 IMAD R29, R29, R155.reuse, RZ ;  /* 0x0000009b1d1db224 */ /* 0x080fe200078e02ff */
[----:B------:R-:W-:Y:S01]  /*6c10*/  @!P4 STG.E.U8 desc[UR36][R4.64+0x8], R11 ;  /* 0x0000080b0400c986 */ /* 0x000fe2000c101124 */
[----:B------:R-:W-:Y:S02]  /*6c20*/  ISETP.LT.OR P4, PT, R0, 0x11, !P1 ;  /* 0x000000110000780c */ /* 0x000fe40004f81670 */
[-C--:B0-----:R-:W-:Y:S01]  /*6c30*/  @!P2 IMAD R3, R30, R155.reuse, RZ ;  /* 0x0000009b1e03a224 */ /* 0x081fe200078e02ff */
[----:B------:R-:W-:Y:S01]  /*6c40*/  @!P3 STG.E.U8 desc[UR36][R4.64+0x9], R29 ;  /* 0x0000091d0400b986 */ /* 0x000fe2000c101124 */
[C---:B------:R-:W-:Y:S02]  /*6c50*/  ISETP.LT.OR P3, PT, R0.reuse, 0x12, !P1 ;  /* 0x000000120000780c */ /* 0x040fe40004f61670 */
[----:B------:R-:W-:Y:S01]  /*6c60*/  @!P5 IMAD R31, R31, R155, RZ ;  /* 0x0000009b1f1fd224 */ /* 0x000fe200078e02ff */
[----:B------:R0:W-:Y:S01]  /*6c70*/  @!P2 STG.E.U8 desc[UR36][R6.64+0x8], R3 ;  /* 0x000008030600a986 */ /* 0x0001e2000c101124 */
[----:B------:R-:W-:-:S03]  /*6c80*/  ISETP.LT.OR P2, PT, R0, 0x11, !P0 ;  /* 0x000000110000780c */ /* 0x000fc60004741670 */
[----:B------:R-:W-:Y:S01]  /*6c90*/  @!P5 STG.E.U8 desc[UR36][R6.64+0x9], R31 ;  /* 0x0000091f0600d986 */ /* 0x000fe2000c101124 */
[----:B------:R-:W-:Y:S01]  /*6ca0*/  ISETP.LT.OR P5, PT, R0, 0x12, !P0 ;  /* 0x000000120000780c */ /* 0x000fe200047a1670 */
[----:B-1----:R-:W-:-:S04]  /*6cb0*/  @!P4 IMAD R9, R32, R155, RZ ;  /* 0x0000009b2009c224 */ /* 0x002fc800078e02ff */
        /* <DEDUP_REMOVED lines=301> */
[----:B------:R1:W-:Y:S01]  /*7f90*/  @!P4 STG.E.U8 desc[UR36][R4.64+0xd8], R11 ;  /* 0x0000d80b0400c986 */ /* 0x0003e2000c101124 */
        /* <DEDUP_REMOVED lines=13> */
[-C--:B-1----:R-:W-:Y:S01]  /*8070*/  @!P2 IMAD R11, R138, R155.reuse, RZ ;  /* 0x0000009b8a0ba224 */ /* 0x082fe200078e02ff */
[----:B------:R-:W-:Y:S01]  /*8080*/  @!P3 STG.E.U8 desc[UR36][R4.64+0xe1], R137 ;  /* 0x0000e1890400b986 */ /* 0x000fe2000c101124 */
[C---:B------:R-:W-:Y:S02]  /*8090*/  ISETP.LT.OR P3, PT, R0.reuse, 0xea, !P1 ;  /* 0x000000ea0000780c */ /* 0x040fe40004f61670 */
[----:B------:R-:W-:Y:S01]  /*80a0*/  @!P5 IMAD R139, R139, R155, RZ ;  /* 0x0000009b8b8bd224 */ /* 0x000fe200078e02ff */
[----:B------:R1:W-:Y:S01]  /*80b0*/  @!P2 STG.E.U8 desc[UR36][R6.64+0xe0], R11 ;  /* 0x0000e00b0600a986 */ /* 0x0003e2000c101124 */
[----:B------:R-:W-:-:S03]  /*80c0*/  ISETP.LT.OR P2, PT, R0, 0xe9, !P0 ;  /* 0x000000e90000780c */ /* 0x000fc60004741670 */
[----:B------:R-:W-:Y:S01]  /*80d0*/  @!P5 STG.E.U8 desc[UR36][R6.64+0xe1], R139 ;  /* 0x0000e18b0600d986 */ /* 0x000fe2000c101124 */
[----:B------:R-:W-:Y:S01]  /*80e0*/  ISETP.LT.OR P5, PT, R0, 0xea, !P0 ;  /* 0x000000ea0000780c */ /* 0x000fe200047a1670 */
[----:B0-----:R-:W-:-:S04]  /*80f0*/  @!P4 IMAD R3, R140, R155, RZ ;  /* 0x0000009b8c03c224 */ /* 0x001fc800078e02ff */
[-C--:B------:R-:W-:Y:S01]  /*8100*/  @!P3 IMAD R141, R141, R155.reuse, RZ ;  /* 0x0000009b8d8db224 */ /* 0x080fe200078e02ff */
[----:B------:R0:W-:Y:S01]  /*8110*/  @!P4 STG.E.U8 desc[UR36][R4.64+0xe8], R3 ;  /* 0x0000e8030400c986 */ /* 0x0001e2000c101124 */
[----:B------:R-:W-:Y:S02]  /*8120*/  ISETP.LT.OR P4, PT, R0, 0xf2, !P1 ;  /* 0x000000f20000780c */ /* 0x000fe40004f81670 */
[-C--:B---3--:R-:W-:Y:S01]  /*8130*/  @!P2 IMAD R9, R142, R155.reuse, RZ ;  /* 0x0000009b8e09a224 */ /* 0x088fe200078e02ff */
[----:B------:R-:W-:Y:S01]  /*8140*/  @!P3 STG.E.U8 desc[UR36][R4.64+0xe9], R141 ;  /* 0x0000e98d0400b986 */ /* 0x000fe2000c101124 */
[C---:B------:R-:W-:Y:S02]  /*8150*/  ISETP.LT.OR P3, PT, R0.reuse, 0xf1, !P1 ;  /* 0x000000f10000780c */ /* 0x040fe40004f61670 */
[----:B------:R-:W-:Y:S01]  /*8160*/  @!P5 IMAD R143, R143, R155, RZ ;  /* 0x0000009b8f8fd224 */ /* 0x000fe200078e02ff */
[----:B------:R-:W-:Y:S01]  /*8170*/  @!P2 STG.E.U8 desc[UR36][R6.64+0xe8], R9 ;  /* 0x0000e8090600a986 */ /* 0x000fe2000c101124 */
[----:B------:R-:W-:-:S03]  /*8180*/  ISETP.LT.OR P2, PT, R0, 0xf1, !P0 ;  /* 0x000000f10000780c */ /* 0x000fc60004741670 */
[----:B------:R-:W-:Y:S01]  /*8190*/  @!P5 STG.E.U8 desc[UR36][R6.64+0xe9], R143 ;  /* 0x0000e98f0600d986 */ /* 0x000fe2000c101124 */
[----:B------:R-:W-:Y:S01]  /*81a0*/  ISETP.LT.OR P5, PT, R0, 0xf9, !P0 ;  /* 0x000000f90000780c */ /* 0x000fe200047a1670 */
[----:B------:R-:W-:-:S04]  /*81b0*/  @!P4 IMAD R145, R145, R155, RZ ;  /* 0x0000009b9191c224 */ /* 0x000fc800078e02ff */
[-C--:B-1----:R-:W-:Y:S01]  /*81c0*/  @!P3 IMAD R11, R144, R155.reuse, RZ ;  /* 0x0000009b900bb224 */ /* 0x082fe200078e02ff */
[----:B------:R-:W-:Y:S01]  /*81d0*/  @!P4 STG.E.U8 desc[UR36][R4.64+0xf1], R145 ;  /* 0x0000f1910400c986 */ /* 0x000fe2000c101124 */
[C---:B------:R-:W-:Y:S02]  /*81e0*/  ISETP.LT.OR P4, PT, R0.reuse, 0xf2, !P0 ;  /* 0x000000f20000780c */ /* 0x040fe40004781670 */
[C---:B------:R-:W-:Y:S01]  /*81f0*/  ISETP.LT.OR P0, PT, R0.reuse, 0xfa, !P0 ;  /* 0x000000fa0000780c */ /* 0x040fe20004701670 */
[----:B------:R1:W-:Y:S01]  /*8200*/  @!P3 STG.E.U8 desc[UR36][R4.64+0xf0], R11 ;  /* 0x0000f00b0400b986 */ /* 0x0003e2000c101124 */
[----:B------:R-:W-:Y:S01]  /*8210*/  ISETP.LT.OR P3, PT, R0, 0xf9, !P1 ;  /* 0x000000f90000780c */ /* 0x000fe20004f61670 */
[----:B0-----:R-:W-:Y:S01]  /*8220*/  @!P2 IMAD R3, R146, R155, RZ ;  /* 0x0000009b9203a224 */ /* 0x001fe200078e02ff */
[----:B------:R-:W-:-:S04]  /*8230*/  ISETP.LT.OR P1, PT, R0, 0xfa, !P1 ;  /* 0x000000fa0000780c */ /* 0x000fc80004f21670 */
[----:B------:R0:W-:Y:S03]  /*8240*/  @!P2 STG.E.U8 desc[UR36][R6.64+0xf0], R3 ;  /* 0x0000f0030600a986 */ /* 0x0001e6000c101124 */
[-C--:B------:R-:W-:Y:S02]  /*8250*/  @!P4 IMAD R147, R147, R155.reuse, RZ ;  /* 0x0000009b9393c224 */ /* 0x080fe400078e02ff */
[-C--:B-1----:R-:W-:Y:S02]  /*8260*/  @!P5 IMAD R11, R150, R155.reuse, RZ ;  /* 0x0000009b960bd224 */ /* 0x082fe400078e02ff */
[-C--:B------:R-:W-:Y:S01]  /*8270*/  @!P3 IMAD R9, R148, R155.reuse, RZ ;  /* 0x0000009b9409b224 */ /* 0x080fe200078e02ff */
[----:B------:R0:W-:Y:S01]  /*8280*/  @!P4 STG.E.U8 desc[UR36][R6.64+0xf1], R147 ;  /* 0x0000f1930600c986 */ /* 0x0001e2000c101124 */
[-C--:B------:R-:W-:Y:S02]  /*8290*/  @!P1 IMAD R149, R149, R155.reuse, RZ ;  /* 0x0000009b95959224 */ /* 0x080fe400078e02ff */
[----:B------:R-:W-:Y:S01]  /*82a0*/  @!P0 IMAD R151, R151, R155, RZ ;  /* 0x0000009b97978224 */ /* 0x000fe200078e02ff */
[----:B------:R0:W-:Y:S04]  /*82b0*/  @!P3 STG.E.U8 desc[UR36][R4.64+0xf8], R9 ;  /* 0x0000f8090400b986 */ /* 0x0001e8000c101124 */
[----:B------:R0:W-:Y:S04]  /*82c0*/  @!P1 STG.E.U8 desc[UR36][R4.64+0xf9], R149 ;  /* 0x0000f99504009986 */ /* 0x0001e8000c101124 */
[----:B------:R0:W-:Y:S04]  /*82d0*/  @!P5 STG.E.U8 desc[UR36][R6.64+0xf8], R11 ;  /* 0x0000f80b0600d986 */ /* 0x0001e8000c101124 */
[----:B------:R0:W-:Y:S02]  /*82e0*/  @!P0 STG.E.U8 desc[UR36][R6.64+0xf9], R151 ;  /* 0x0000f99706008986 */ /* 0x0001e4000c101124 */
.L_x_290:
[----:B------:R-:W-:Y:S05]  /*82f0*/  BSYNC B0 ;  /* 0x0000000000007941 */ /* 0x000fea0003800000 */
.L_x_32:
[----:B------:R-:W-:Y:S01]  /*8300*/  ULDC UR4, c[0x0][0xc] ;  /* 0x0000030000047ab9 */ /* 0x000fe20000000800 */
[----:B------:R-:W-:Y:S01]  /*8310*/  ULDC UR5, c[0x0][0x10] ;  /* 0x0000040000057ab9 */ /* 0x000fe20000000800 */
[----:B01----:R-:W0:Y:S01]  /*8320*/  LDC R3, c[0x0][0x14] ;  /* 0x00000500ff037b82 */ /* 0x003e220000000800 */
[----:B------:R-:W-:Y:S01]  /*8330*/  UIMAD.WIDE.U32 UR4, UR4, UR5, URZ ;  /* 0x00000005040472a5 */ /* 0x000fe2000f8e003f */
[----:B------:R-:W-:Y:S01]  /*8340*/  PRMT R0, RZ, 0x7610, R0 ;  /* 0x00007610ff007816 */ /* 0x000fe20000000000 */
[----:B------:R-:W-:Y:S02]  /*8350*/  IMAD.MOV.U32 R153, RZ, RZ, -0x1 ;  /* 0xffffffffff997424 */ /* 0x000fe400078e00ff */
[----:B------:R-:W-:Y:S02]  /*8360*/  IMAD.MOV.U32 R22, RZ, RZ, -0x1 ;  /* 0xffffffffff167424 */ /* 0x000fe400078e00ff */
[----:B0-----:R-:W-:-:S04]  /*8370*/  IMAD.WIDE.U32 R16, R3, UR4, R16 ;  /* 0x0000000403107c25 */ /* 0x001fc8000f8e0010 */
[----:B------:R-:W-:Y:S01]  /*8380*/  IMAD R3, R3, UR5, RZ ;  /* 0x0000000503037c24 */ /* 0x000fe2000f8e02ff */
[----:B------:R-:W-:Y:S02]  /*8390*/  ULDC.64 UR4, c[0x0][0x650] ;  /* 0x0001940000047ab9 */ /* 0x000fe40000000a00 */
[----:B------:R-:W-:Y:S01]  /*83a0*/  ISETP.GE.U32.AND P0, PT, R16, UR4, PT ;  /* 0x0000000410007c0c */ /* 0x000fe2000bf06070 */
[----:B------:R-:W-:-:S05]  /*83b0*/  IMAD.IADD R17, R17, 0x1, R3 ;  /* 0x0000000111117824 */ /* 0x000fca00078e0203 */
[----:B------:R-:W-:-:S13]  /*83c0*/  ISETP.GE.U32.AND.EX P0, PT, R17, UR5, PT, P0 ;  /* 0x0000000511007c0c */ /* 0x000fda000bf06100 */
[----:B------:R-:W-:Y:S05]  /*83d0*/  @P0 BRA `(.L_x_291) ;  /* 0x0000000400640947 */ /* 0x000fea0003800000 */
[----:B------:R-:W0:Y:S01]  /*83e0*/  S2R R12, SR_CTAID.X ;  /* 0x00000000000c7919 */ /* 0x000e220000002500 */
[----:B------:R-:W1:Y:S01]  /*83f0*/  LDC.64 R10, c[0x0][0x628] ;  /* 0x00018a00ff0a7b82 */ /* 0x000e620000000a00 */
[----:B------:R-:W-:Y:S01]  /*8400*/  ULDC UR4, c[0x0][0x150] ;  /* 0x0000540000047ab9 */ /* 0x000fe20000000800 */
[----:B------:R-:W-:Y:S01]  /*8410*/  IMAD.MOV.U32 R8, RZ, RZ, R16 ;  /* 0x000000ffff087224 */ /* 0x000fe200078e0010 */
[----:B------:R-:W0:Y:S01]  /*8420*/  S2R R24, SR_CTAID.Y ;  /* 0x0000000000187919 */ /* 0x000e220000002600 */
[----:B------:R-:W-:-:S04]  /*8430*/  IMAD.MOV.U32 R9, RZ, RZ, R17 ;  /* 0x000000ffff097224 */ /* 0x000fc800078e0011 */
[----:B------:R-:W2:Y:S08]  /*8440*/  LDC R21, c[0x0][0x144] ;  /* 0x00005100ff157b82 */ /* 0x000eb00000000800 */
[----:B------:R-:W2:Y:S08]  /*8450*/  LDC R0, c[0x0][0x630] ;  /* 0x00018c00ff007b82 */ /* 0x000eb00000000800 */
[----:B------:R-:W2:Y:S01]  /*8460*/  LDC.64 R14, c[0x0][0x620] ;  /* 0x00018800ff0e7b82 */ /* 0x000ea20000000a00 */
[----:B-1----:R-:W-:-:S04]  /*8470*/  ISETP.NE.U32.AND P0, PT, R10, RZ, PT ;  /* 0x000000ff0a00720c */ /* 0x002fc80003f05070 */
[----:B------:R-:W-:Y:S02]  /*8480*/  ISETP.NE.AND.EX P0, PT, R11, RZ, PT, P0 ;  /* 0x000000ff0b00720c */ /* 0x000fe40003f05300 */
[----:B0-----:R-:W-:-:S05]  /*8490*/  I2FP.F32.U32 R3, R12 ;  /* 0x0000000c00037245 */ /* 0x001fca0000201000 */
[----:B------:R-:W-:-:S04]  /*84a0*/  FMUL R3, R3, UR4 ;  /* 0x0000000403037c20 */ /* 0x000fc80008400000 */
[----:B------:R0:W1:Y:S02]  /*84b0*/  F2I.U32.TRUNC.NTZ R20, R3 ;  /* 0x0000000300147305 */ /* 0x000064000020f000 */
[----:B------:R-:W-:Y:S05]  /*84c0*/  @!P0 BRA `(.L_x_292) ;  /* 0x0000000000288947 */ /* 0x000fea0003800000 */
[----:B0-----:R-:W0:Y:S02]  /*84d0*/  LDC R3, c[0x0][0x634] ;  /* 0x00018d00ff037b82 */ /* 0x001e240000000800 */
[----:B0-----:R-:W-:-:S05]  /*84e0*/  IADD3 R3, P0, R16, R3, RZ ;  /* 0x0000000310037210 */ /* 0x001fca0007f1e0ff */
[----:B------:R-:W-:-:S04]  /*84f0*/  IMAD.X R13, RZ, RZ, R17, P0 ;  /* 0x000000ffff0d7224 */ /* 0x000fc800000e0611 */
[----:B---3--:R-:W-:-:S04]  /*8500*/  IMAD.WIDE.U32 R4, R13, R10, RZ ;  /* 0x0000000a0d047225 */ /* 0x008fc800078e00ff */
[----:B----4-:R-:W-:-:S04]  /*8510*/  IMAD.WIDE.U32 R6, P0, R3, R11, R4 ;  /* 0x0000000b03067225 */ /* 0x010fc80007800004 */
[----:B------:R-:W-:-:S04]  /*8520*/  IMAD.WIDE.U32 R4, R3, R10, RZ ;  /* 0x0000000a03047225 */ /* 0x000fc800078e00ff */
[----:B------:R-:W-:Y:S01]  /*8530*/  IMAD.X R9, RZ, RZ, RZ, P0 ;  /* 0x000000ffff097224 */ /* 0x000fe200000e06ff */
[----:B------:R-:W-:Y:S01]  /*8540*/  IADD3 RZ, P0, R5, R6, RZ ;  /* 0x0000000605ff7210 */ /* 0x000fe20007f1e0ff */
[----:B------:R-:W-:-:S04]  /*8550*/  IMAD.MOV.U32 R8, RZ, RZ, R7 ;  /* 0x000000ffff087224 */ /* 0x000fc800078e0007 */
[----:B------:R-:W-:-:S08]  /*8560*/  IMAD.WIDE.U32.X R8, R13, R11, R8, P0 ;  /* 0x0000000b0d087225 */ /* 0x000fd000000e0408 */
.L_x_292:
[----:B------:R-:W3:Y:S01]  /*8570*/  LDC.64 R28, c[0x0][0x640] ;  /* 0x00019000ff1c7b82 */ /* 0x000ee20000000a00 */
[-CC-:B--2---:R-:W-:Y:S01]  /*8580*/  SHF.R.U64 R22, R8, R0.reuse, R9.reuse ;  /* 0x0000000008167219 */ /* 0x184fe20000001209 */
[----:B-1----:R-:W-:Y:S01]  /*8590*/  IMAD.MOV R20, RZ, RZ, -R20 ;  /* 0x000000ffff147224 */ /* 0x002fe200078e0a14 */
[----:B------:R-:W-:Y:S01]  /*85a0*/  SHF.R.U32.HI R0, RZ, R0, R9 ;  /* 0x00000000ff007219 */ /* 0x000fe20000011609 */
[----:B------:R-:W-:Y:S01]  /*85b0*/  ULDC UR4, c[0x0][0x154] ;  /* 0x0000550000047ab9 */ /* 0x000fe20000000800 */
[----:B0-----:R-:W-:Y:S01]  /*85c0*/  IADD3 R3, P0, RZ, -R22, RZ ;  /* 0x80000016ff037210 */ /* 0x001fe20007f1e0ff */
[----:B------:R-:W-:Y:S02]  /*85d0*/  IMAD R21, R21, R20, R12 ;  /* 0x0000001415157224 */ /* 0x000fe400078e020c */
[----:B----4-:R-:W0:Y:S01]  /*85e0*/  LDC R6, c[0x0][0x618] ;  /* 0x00018600ff067b82 */ /* 0x010e220000000800 */
[----:B------:R-:W-:Y:S02]  /*85f0*/  IMAD.MOV.U32 R7, RZ, RZ, 0x1 ;  /* 0x00000001ff077424 */ /* 0x000fe400078e00ff */
[----:B---3--:R-:W-:-:S04]  /*8600*/  IMAD.X R5, RZ, RZ, ~R0, P0 ;  /* 0x000000ffff057224 */ /* 0x008fc800000e0e00 */
[-C--:B------:R-:W-:Y:S01]  /*8610*/  IMAD R0, R5, R14.reuse, RZ ;  /* 0x0000000e05007224 */ /* 0x080fe200078e02ff */
[----:B------:R-:W1:Y:S01]  /*8620*/  LDC R8, c[0x0][0x608] ;  /* 0x00018200ff087b82 */ /* 0x000e620000000800 */
[----:B------:R-:W-:-:S04]  /*8630*/  IMAD.WIDE.U32 R4, R3, R14, R16 ;  /* 0x0000000e03047225 */ /* 0x000fc800078e0010 */
[----:B------:R-:W-:Y:S01]  /*8640*/  IMAD R3, R3, R15, R0 ;  /* 0x0000000f03037224 */ /* 0x000fe200078e0200 */
[----:B------:R-:W-:Y:S02]  /*8650*/  I2FP.F32.U32 R0, R24 ;  /* 0x0000001800007245 */ /* 0x000fe40000201000 */
[----:B------:R-:W2:Y:S01]  /*8660*/  LDC R26, c[0x0][0x658] ;  /* 0x00019600ff1a7b82 */ /* 0x000ea20000000800 */
[----:B------:R-:W-:Y:S01]  /*8670*/  IMAD.IADD R3, R5, 0x1, R3 ;  /* 0x0000000105037824 */ /* 0x000fe200078e0203 */
[----:B------:R-:W-:Y:S01]  /*8680*/  ISETP.NE.U32.AND P0, PT, R28, RZ, PT ;  /* 0x000000ff1c00720c */ /* 0x000fe20003f05070 */
[----:B------:R-:W-:Y:S01]  /*8690*/  FMUL R0, R0, UR4 ;  /* 0x0000000400007c20 */ /* 0x000fe20008400000 */
[----:B------:R-:W-:Y:S02]  /*86a0*/  IMAD.MOV.U32 R5, RZ, RZ, -0x1 ;  /* 0xffffffffff057424 */ /* 0x000fe400078e00ff */
[----:B------:R-:W-:Y:S01]  /*86b0*/  ISETP.NE.AND.EX P0, PT, R29, RZ, PT, P0 ;  /* 0x000000ff1d00720c */ /* 0x000fe20003f05300 */
[----:B------:R3:W4:Y:S01]  /*86c0*/  F2I.U32.TRUNC.NTZ R13, R0 ;  /* 0x00000000000d7305 */ /* 0x000722000020f000 */
[----:B------:R-:W3:Y:S01]  /*86d0*/  LDC R15, c[0x0][0x148] ;  /* 0x00005200ff0f7b82 */ /* 0x000ee20000000800 */
[----:B0-----:R-:W-:-:S02]  /*86e0*/  SHF.R.U64 R12, R4, R6, R3 ;  /* 0x00000006040c7219 */ /* 0x001fc40000001203 */
[----:B------:R-:W-:-:S05]  /*86f0*/  SHF.R.U32.HI R3, RZ, R6, R3 ;  /* 0x00000006ff037219 */ /* 0x000fca0000011603 */
[----:B------:R-:W0:Y:S01]  /*8700*/  LDC R20, c[0x0][0x600] ;  /* 0x00018000ff147b82 */ /* 0x000e220000000800 */
[-CC-:B-1----:R-:W-:Y:S02]  /*8710*/  SHF.R.U64 R10, R12, R8.reuse, R3.reuse ;  /* 0x000000080c0a7219 */ /* 0x182fe40000001203 */
[----:B------:R-:W-:-:S05]  /*8720*/  SHF.R.U32.HI R3, RZ, R8, R3 ;  /* 0x00000008ff037219 */ /* 0x000fca0000011603 */
[----:B------:R-:W1:Y:S01]  /*8730*/  LDC R27, c[0x0][0x648] ;  /* 0x00019200ff1b7b82 */ /* 0x000e620000000800 */
[-C--:B--2---:R-:W-:Y:S02]  /*8740*/  SHF.L.U32 R4, R5, R26.reuse, RZ ;  /* 0x0000001a05047219 */ /* 0x084fe400000006ff */
[--C-:B------:R-:W-:Y:S02]  /*8750*/  SHF.R.U64 R14, R10, R26, R3.reuse ;  /* 0x0000001a0a0e7219 */ /* 0x100fe40000001203 */
[----:B------:R-:W-:Y:S02]  /*8760*/  LOP3.LUT R25, RZ, R4, RZ, 0x33, !PT ;  /* 0x00000004ff197212 */ /* 0x000fe400078e33ff */
[-C--:B------:R-:W-:Y:S01]  /*8770*/  SHF.R.U32.HI R5, RZ, R26.reuse, R3 ;  /* 0x0000001aff057219 */ /* 0x080fe20000011603 */
[----:B------:R-:W2:Y:S01]  /*8780*/  LDC R30, c[0x0][0x638] ;  /* 0x00018e00ff1e7b82 */ /* 0x000ea20000000800 */
[----:B------:R-:W-:Y:S01]  /*8790*/  SHF.L.U32 R154, R7, R26, RZ ;  /* 0x0000001a079a7219 */ /* 0x000fe200000006ff */
[----:B------:R-:W-:-:S06]  /*87a0*/  IMAD.MOV.U32 R4, RZ, RZ, R14 ;  /* 0x000000ffff047224 */ /* 0x000fcc00078e000e */
[----:B------:R-:W0:Y:S01]  /*87b0*/  LDC R31, c[0x0][0x610] ;  /* 0x00018400ff1f7b82 */ /* 0x000e220000000800 */
[----:B----4-:R-:W-:Y:S05]  /*87c0*/  @!P0 BRA `(.L_x_293) ;  /* 0x0000000000288947 */ /* 0x010fea0003800000 */
        /* <DEDUP_REMOVED lines=10> */
.L_x_293:
[----:B------:R-:W-:Y:S01]  /*8870*/  ISETP.NE.AND P0, PT, R2, 0x1, PT ;  /* 0x000000010200780c */ /* 0x000fe20003f05270 */
[----:B0-----:R-:W-:Y:S01]  /*8880*/  VIADD R7, R20, 0xffffffff ;  /* 0xffffffff14077836 */ /* 0x001fe20000000000 */
[----:B-1-3--:R-:W-:Y:S01]  /*8890*/  SHF.R.U64 R0, R4, R27, R5 ;  /* 0x0000001b04007219 */ /* 0x00afe20000001205 */
[----:B------:R-:W-:Y:S01]  /*88a0*/  IMAD.MOV R13, RZ, RZ, -R13 ;  /* 0x000000ffff0d7224 */ /* 0x000fe200078e0a0d */
[----:B------:R-:W-:Y:S01]  /*88b0*/  LOP3.LUT R5, R10, R25, RZ, 0xc0, !PT ;  /* 0x000000190a057212 */ /* 0x000fe200078ec0ff */
[----:B------:R-:W-:Y:S02]  /*88c0*/  IMAD.MOV.U32 R4, RZ, RZ, 0x1 ;  /* 0x00000001ff047424 */ /* 0x000fe400078e00ff */
[----:B------:R-:W-:Y:S02]  /*88d0*/  IMAD.MOV R3, RZ, RZ, -R0 ;  /* 0x000000ffff037224 */ /* 0x000fe400078e0a00 */
[----:B------:R-:W-:Y:S01]  /*88e0*/  IMAD R154, R154, R0, R5 ;  /* 0x000000009a9a7224 */ /* 0x000fe200078e0205 */
[----:B------:R-:W-:Y:S01]  /*88f0*/  LOP3.LUT R5, R12, R7, RZ, 0xc0, !PT ;  /* 0x000000070c057212 */ /* 0x000fe200078ec0ff */
[----:B--2---:R-:W-:-:S02]  /*8900*/  IMAD R0, R3, R30, R14 ;  /* 0x0000001e03007224 */ /* 0x004fc400078e020e */
[----:B------:R-:W-:Y:S02]  /*8910*/  @P0 IMAD R21, R15, R13, R24 ;  /* 0x0000000d0f150224 */ /* 0x000fe400078e0218 */
[----:B------:R-:W-:Y:S01]  /*8920*/  IMAD R3, R0, R20, R5 ;  /* 0x0000001400037224 */ /* 0x000fe200078e0205 */
[----:B------:R-:W-:Y:S01]  /*8930*/  PRMT R0, R4, 0x7610, R0 ;  /* 0x0000761004007816 */ /* 0x000fe20000000000 */
[----:B------:R-:W-:-:S05]  /*8940*/  IMAD R154, R154, R31, R21 ;  /* 0x0000001f9a9a7224 */ /* 0x000fca00078e0215 */
[----:B------:R-:W-:Y:S02]  /*8950*/  SEL R153, R3, R154, !P0 ;  /* 0x0000009a03997207 */ /* 0x000fe40004000000 */
[----:B------:R-:W-:-:S07]  /*8960*/  SEL R154, R154, R3, !P0 ;  /* 0x000000039a9a7207 */ /* 0x000fce0004000000 */
.L_x_291:
[----:B------:R-:W-:-:S13]  /*8970*/  LOP3.LUT P0, RZ, R0, 0xff, RZ, 0xc0, !PT ;  /* 0x000000ff00ff7812 */ /* 0x000fda000780c0ff */
[----:B------:R-:W-:Y:S05]  /*8980*/  @P0 BRA `(.L_x_294) ;  /* 0xffffff8800200947 */ /* 0x000fea000383ffff */
[----:B------:R-:W-:Y:S05]  /*8990*/  EXIT ;  /* 0x000000000000794d */ /* 0x000fea0003800000 */
.L_x_7:
        /* <DEDUP_REMOVED lines=26> */
.L_x_296:
[----:B------:R-:W0:Y:S01]  /*8b40*/  LDC.64 R28, c[0x0][0x640] ;  /* 0x00019000ff1c7b82 */ /* 0x000e220000000a00 */
[-CC-:B------:R-:W-:Y:S01]  /*8b50*/  SHF.R.U64 R22, R12, R6.reuse, R13.reuse ;  /* 0x000000060c167219 */ /* 0x180fe2000000120d */
[----:B------:R-:W-:Y:S01]  /*8b60*/  IMAD.MOV.U32 R30, RZ, RZ, 0x1 ;  /* 0x00000001ff1e7424 */ /* 0x000fe200078e00ff */
[----:B------:R-:W-:Y:S02]  /*8b70*/  SHF.R.U32.HI R6, RZ, R6, R13 ;  /* 0x00000006ff067219 */ /* 0x000fe4000001160d */
        /* <DEDUP_REMOVED lines=8> */
[----:B------:R-:W-:Y:S01]  /*8c00*/  IMAD.IADD R9, R9, 0x1, R11 ;  /* 0x0000000109097824 */ /* 0x000fe200078e020b */
[----:B0-----:R-:W-:-:S04]  /*8c10*/  ISETP.NE.U32.AND P0, PT, R28, RZ, PT ;  /* 0x000000ff1c00720c */ /* 0x001fc80003f05070 */
[----:B------:R-:W-:Y:S02]  /*8c20*/  ISETP.NE.AND.EX P0, PT, R29, RZ, PT, P0 ;  /* 0x000000ff1d00720c */ /* 0x000fe40003f05300 */
[----:B------:R-:W0:Y:S01]  /*8c30*/  LDC R20, c[0x0][0x600] ;  /* 0x00018000ff147b82 */ /* 0x000e220000000800 */
[-CC-:B-1----:R-:W-:Y:S01]  /*8c40*/  SHF.R.U64 R14, R8, R10.reuse, R9.reuse ;  /* 0x0000000a080e7219 */ /* 0x182fe20000001209 */
[----:B------:R-:W-:Y:S01]  /*8c50*/  IMAD.MOV.U32 R8, RZ, RZ, -0x1 ;  /* 0xffffffffff087424 */ /* 0x000fe200078e00ff */
[----:B------:R-:W-:-:S05]  /*8c60*/  SHF.R.U32.HI R9, RZ, R10, R9 ;  /* 0x0000000aff097219 */ /* 0x000fca0000011609 */
[----:B------:R-:W1:Y:S01]  /*8c70*/  LDC R24, c[0x0][0x648] ;  /* 0x00019200ff187b82 */ /* 0x000e620000000800 */
[-CC-:B--2---:R-:W-:Y:S02]  /*8c80*/  SHF.R.U64 R23, R14, R12.reuse, R9.reuse ;  /* 0x0000000c0e177219 */ /* 0x184fe40000001209 */
[----:B------:R-:W-:-:S05]  /*8c90*/  SHF.R.U32.HI R6, RZ, R12, R9 ;  /* 0x0000000cff067219 */ /* 0x000fca0000011609 */
[----:B------:R-:W2:Y:S01]  /*8ca0*/  LDC R26, c[0x0][0x638] ;  /* 0x00018e00ff1a7b82 */ /* 0x000ea20000000800 */
[-C--:B---3--:R-:W-:Y:S02]  /*8cb0*/  SHF.L.U32 R8, R8, R27.reuse, RZ ;  /* 0x0000001b08087219 */ /* 0x088fe400000006ff */
[-CC-:B------:R-:W-:Y:S02]  /*8cc0*/  SHF.R.U64 R25, R23, R27.reuse, R6.reuse ;  /* 0x0000001b17197219 */ /* 0x180fe40000001206 */
[----:B------:R-:W-:Y:S02]  /*8cd0*/  LOP3.LUT R32, RZ, R8, RZ, 0x33, !PT ;  /* 0x00000008ff207212 */ /* 0x000fe400078e33ff */
[----:B------:R-:W-:Y:S01]  /*8ce0*/  SHF.R.U32.HI R9, RZ, R27, R6 ;  /* 0x0000001bff097219 */ /* 0x000fe20000011606 */
[----:B------:R-:W3:Y:S01]  /*8cf0*/  LDC R31, c[0x0][0x610] ;  /* 0x00018400ff1f7b82 */ /* 0x000ee20000000800 */
[----:B------:R-:W-:Y:S01]  /*8d00*/  IMAD.MOV.U32 R8, RZ, RZ, R25 ;  /* 0x000000ffff087224 */ /* 0x000fe200078e0019 */
[----:B------:R-:W-:Y:S06]  /*8d10*/  @!P0 BRA `(.L_x_297) ;  /* 0x0000000000288947 */ /* 0x000fec0003800000 */
        /* <DEDUP_REMOVED lines=10> */
.L_x_297:
[----:B------:R-:W-:Y:S01]  /*8dc0*/  ISETP.NE.AND P0, PT, R2, 0x1, PT ;  /* 0x000000010200780c */ /* 0x000fe20003f05270 */
[----:B------:R-:W-:Y:S01]  /*8dd0*/  IMAD.MOV.U32 R13, RZ, RZ, R22 ;  /* 0x000000ffff0d7224 */ /* 0x000fe200078e0016 */
[----:B-1----:R-:W-:Y:S01]  /*8de0*/  SHF.R.U64 R6, R8, R24, R9 ;  /* 0x0000001808067219 */ /* 0x002fe20000001209 */
[----:B0-----:R-:W-:Y:S01]  /*8df0*/  VIADD R9, R20, 0xffffffff ;  /* 0xffffffff14097836 */ /* 0x001fe20000000000 */
[----:B------:R-:W-:Y:S02]  /*8e00*/  SHF.L.U32 R30, R30, R27, RZ ;  /* 0x0000001b1e1e7219 */ /* 0x000fe400000006ff */
[----:B------:R-:W-:Y:S01]  /*8e10*/  LOP3.LUT R5, R23, R32, RZ, 0xc0, !PT ;  /* 0x0000002017057212 */ /* 0x000fe200078ec0ff */
[----:B------:R-:W-:-:S04]  /*8e20*/  IMAD.MOV R8, RZ, RZ, -R6 ;  /* 0x000000ffff087224 */ /* 0x000fc800078e0a06 */
[----:B------:R-:W-:Y:S01]  /*8e30*/  IMAD R6, R30, R6, R5 ;  /* 0x000000061e067224 */ /* 0x000fe200078e0205 */
[----:B------:R-:W-:Y:S01]  /*8e40*/  LOP3.LUT R5, R14, R9, RZ, 0xc0, !PT ;  /* 0x000000090e057212 */ /* 0x000fe200078ec0ff */
[----:B------:R-:W-:Y:S02]  /*8e50*/  @P0 IMAD R3, R7, R21, R4 ;  /* 0x0000001507030224 */ /* 0x000fe400078e0204 */
[----:B--2---:R-:W-:Y:S02]  /*8e60*/  IMAD R4, R8, R26, R25 ;  /* 0x0000001a08047224 */ /* 0x004fe400078e0219 */
[----:B---3--:R-:W-:Y:S02]  /*8e70*/  IMAD R3, R6, R31, R3 ;  /* 0x0000001f06037224 */ /* 0x008fe400078e0203 */
[----:B------:R-:W-:Y:S02]  /*8e80*/  IMAD R4, R4, R20, R5 ;  /* 0x0000001404047224 */ /* 0x000fe400078e0205 */
[----:B------:R-:W-:-:S03]  /*8e90*/  IMAD.MOV.U32 R6, RZ, RZ, 0x1 ;  /* 0x00000001ff067424 */ /* 0x000fc600078e00ff */
[----:B------:R-:W-:Y:S02]  /*8ea0*/  SEL R20, R4, R3, !P0 ;  /* 0x0000000304147207 */ /* 0x000fe40004000000 */
[----:B------:R-:W-:-:S07]  /*8eb0*/  SEL R12, R3, R4, !P0 ;  /* 0x00000004030c7207 */ /* 0x000fce0004000000 */
.L_x_295:
[----:B------:R-:W-:-:S08]  /*8ec0*/  NOP ;  /* 0x0000000000007918 */ /* 0x000fd00000000000 */
[----:B------:R-:W0:-:S00]  /*8ed0*/  USETMAXREG.DEALLOC.CTAPOOL 0x28 ;  /* 0x00000028000079c8 */ /* 0x000e0000080e0500 */
[----:B0-----:R-:W-:-:S13]  /*8ee0*/  ISETP.NE.AND P0, PT, R0, RZ, PT ;  /* 0x000000ff0000720c */ /* 0x001fda0003f05270 */
[----:B------:R-:W-:Y:S05]  /*8ef0*/  @P0 EXIT ;  /* 0x000000000000094d */ /* 0x000fea0003800000 */
[----:B------:R-:W-:Y:S01]  /*8f00*/  LOP3.LUT P0, RZ, R6, 0xff, RZ, 0xc0, !PT ;  /* 0x000000ff06ff7812 */ /* 0x000fe2000780c0ff */
[----:B------:R-:W-:Y:S02]  /*8f10*/  IMAD.MOV.U32 R10, RZ, RZ, 0x1 ;  /* 0x00000001ff0a7424 */ /* 0x000fe400078e00ff */
[----:B------:R-:W-:-:S10]  /*8f20*/  IMAD.MOV.U32 R9, RZ, RZ, RZ ;  /* 0x000000ffff097224 */ /* 0x000fd400078e00ff */
[----:B------:R-:W-:Y:S05]  /*8f30*/  @!P0 BRA `(.L_x_298) ;  /* 0x0000000c00948947 */ /* 0x000fea0003800000 */
[----:B------:R-:W0:Y:S01]  /*8f40*/  LDC R0, c[0x0][0x28c] ;  /* 0x0000a300ff007b82 */ /* 0x000e220000000800 */
[----:B------:R-:W-:Y:S01]  /*8f50*/  ULDC UR5, c[0x0][0x658] ;  /* 0x0001960000057ab9 */ /* 0x000fe20000000800 */
[----:B------:R-:W-:Y:S01]  /*8f60*/  UMOV UR11, 0xffffffff ;  /* 0xffffffff000b7882 */ /* 0x000fe20000000000 */
[----:B------:R-:W-:Y:S01]  /*8f70*/  UMOV UR17, 0x1 ;  /* 0x0000000100117882 */ /* 0x000fe20000000000 */
[----:B------:R-:W-:Y:S01]  /*8f80*/  USHF.L.U32 UR11, UR11, UR5, URZ ;  /* 0x000000050b0b7299 */ /* 0x000fe2000800063f */
[----:B------:R-:W-:Y:S01]  /*8f90*/  BSSY B0, `(.L_x_298) ;  /* 0x00000df000007945 */ /* 0x000fe20003800000 */
[----:B------:R-:W-:Y:S01]  /*8fa0*/  ULDC UR9, c[0x0][0xc] ;  /* 0x0000030000097ab9 */ /* 0x000fe20000000800 */
[----:B------:R-:W-:Y:S01]  /*8fb0*/  ULDC UR16, c[0x0][0x10] ;  /* 0x0000040000107ab9 */ /* 0x000fe20000000800 */
[----:B------:R-:W1:Y:S01]  /*8fc0*/  S2UR UR8, SR_CgaCtaId ;  /* 0x00000000000879c3 */ /* 0x000e620000008800 */
[----:B------:R-:W-:Y:S01]  /*8fd0*/  LOP3.LUT R11, R19, 0x2, RZ, 0xfc, !PT ;  /* 0x00000002130b7812 */ /* 0x000fe200078efcff */
[----:B------:R-:W-:Y:S01]  /*8fe0*/  IMAD.MOV.U32 R10, RZ, RZ, 0x1 ;  /* 0x00000001ff0a7424 */ /* 0x000fe200078e00ff */
[----:B------:R-:W-:Y:S01]  /*8ff0*/  ULDC UR4, c[0x0][0x600] ;  /* 0x0001800000047ab9 */ /* 0x000fe20000000800 */
[----:B------:R-:W-:Y:S01]  /*9000*/  IMAD.MOV.U32 R9, RZ, RZ, RZ ;  /* 0x000000ffff097224 */ /* 0x000fe200078e00ff */
[----:B------:R-:W-:Y:S01]  /*9010*/  UMOV UR20, 0x11 ;  /* 0x0000001100147882 */ /* 0x000fe20000000000 */
[----:B------:R-:W-:-:S02]  /*9020*/  UIADD3 UR4, UR4, -0x1, URZ ;  /* 0xffffffff04047890 */ /* 0x000fc4000fffe03f */
[----:B------:R-:W-:Y:S01]  /*9030*/  USHF.L.U32 UR5, UR17, UR5, URZ ;  /* 0x0000000511057299 */ /* 0x000fe2000800063f */
[----:B------:R-:W-:Y:S01]  /*9040*/  ULDC.64 UR30, c[0x0][0x198] ;  /* 0x00006600001e7ab9 */ /* 0x000fe20000000a00 */
[----:B0-----:R-:W-:-:S05]  /*9050*/  VIADD R0, R0, 0x7f ;  /* 0x0000007f00007836 */ /* 0x001fca0000000000 */
[----:B------:R-:W-:Y:S01]  /*9060*/  SHF.R.S32.HI R3, RZ, 0x1f, R0 ;  /* 0x0000001fff037819 */ /* 0x000fe20000011400 */
[----:B-1----:R-:W-:-:S03]  /*9070*/  USHF.R.U32.HI UR27, URZ, 0x2, UR8 ;  /* 0x000000023f1b7899 */ /* 0x002fc60008011608 */
[----:B------:R-:W-:Y:S01]  /*9080*/  LEA.HI R3, R3, R0, RZ, 0x7 ;  /* 0x0000000003037211 */ /* 0x000fe200078f38ff */
[----:B------:R-:W-:Y:S01]  /*9090*/  ULOP3.LUT UR10, UR8, 0x3, URZ, 0xc0, !UPT ;  /* 0x00000003080a7892 */ /* 0x000fe2000f8ec03f */
[----:B------:R-:W-:Y:S01]  /*90a0*/  IMAD.MOV.U32 R0, RZ, RZ, 0x1 ;  /* 0x00000001ff007424 */ /* 0x000fe200078e00ff */
[----:B------:R-:W-:Y:S01]  /*90b0*/  USHF.L.U32 UR6, UR8, 0x6, URZ ;  /* 0x0000000608067899 */ /* 0x000fe2000800063f */
[--C-:B------:R-:W-:Y:S01]  /*90c0*/  SHF.R.S32.HI R8, RZ, 0x7, R3.reuse ;  /* 0x00000007ff087819 */ /* 0x100fe20000011403 */
[----:B------:R-:W-:Y:S02]  /*90d0*/  USHF.L.U32 UR7, UR8, 0xd, URZ ;  /* 0x0000000d08077899 */ /* 0x000fe4000800063f */
[----:B------:R-:W-:Y:S01]  /*90e0*/  ULOP3.LUT UR8, UR8, 0xfffffffc, URZ, 0xc0, !UPT ;  /* 0xfffffffc08087892 */ /* 0x000fe2000f8ec03f */
[----:B------:R-:W-:Y:S01]  /*90f0*/  PRMT R3, R0, 0x7610, R3 ;  /* 0x0000761000037816 */ /* 0x000fe20000000003 */
[----:B------:R-:W-:Y:S01]  /*9100*/  ULOP3.LUT UR13, UR7, 0x6000, URZ, 0xc0, !UPT ;  /* 0x00006000070d7892 */ /* 0x000fe2000f8ec03f */
[----:B------:R-:W-:Y:S01]  /*9110*/  VIADD R0, R8, 0x1 ;  /* 0x0000000108007836 */ /* 0x000fe20000000000 */
[----:B------:R-:W-:-:S02]  /*9120*/  ULOP3.LUT UR12, UR8, 0x1, URZ, 0xfc, !UPT ;  /* 0x00000001080c7892 */ /* 0x000fc4000f8efc3f */
[----:B------:R-:W-:Y:S02]  /*9130*/  ULOP3.LUT UR14, UR8, 0x2, URZ, 0xfc, !UPT ;  /* 0x00000002080e7892 */ /* 0x000fe4000f8efc3f */
[----:B------:R-:W-:Y:S02]  /*9140*/  UISETP.GT.U32.AND UP0, UPT, UR10, 0xffff, UPT ;  /* 0x0000ffff0a00788c */ /* 0x000fe4000bf04070 */
[----:B------:R-:W-:Y:S02]  /*9150*/  ULOP3.LUT UR7, URZ, UR11, URZ, 0x33, !UPT ;  /* 0x0000000b3f077292 */ /* 0x000fe4000f8e333f */
[----:B------:R-:W-:Y:S02]  /*9160*/  USHF.L.U32 UR11, UR17, UR8, URZ ;  /* 0x00000008110b7299 */ /* 0x000fe4000800063f */
[----:B------:R-:W-:Y:S02]  /*9170*/  ULOP3.LUT UR15, UR8, 0x3, URZ, 0xfc, !UPT ;  /* 0x00000003080f7892 */ /* 0x000fe4000f8efc3f */
[----:B------:R-:W-:-:S02]  /*9180*/  UIMAD.WIDE.U32 UR8, UR9, UR16, URZ ;  /* 0x00000010090872a5 */ /* 0x000fc4000f8e003f */
[----:B------:R-:W-:Y:S02]  /*9190*/  USHF.L.U32 UR12, UR17, UR12, URZ ;  /* 0x0000000c110c7299 */ /* 0x000fe4000800063f */
[----:B------:R-:W-:Y:S02]  /*91a0*/  USHF.L.U32 UR14, UR17, UR14, URZ ;  /* 0x0000000e110e7299 */ /* 0x000fe4000800063f */
[----:B------:R-:W-:Y:S01]  /*91b0*/  USEL UR10, UR10, 0xffff, !UP0 ;  /* 0x0000ffff0a0a7887 */ /* 0x000fe2000c000000 */
[----:B------:R-:W-:Y:S01]  /*91c0*/  ULDC UR16, c[0x0][0x14] ;  /* 0x0000050000107ab9 */ /* 0x000fe20000000800 */
[----:B------:R-:W-:Y:S02]  /*91d0*/  USHF.L.U32 UR15, UR17, UR15, URZ ;  /* 0x0000000f110f7299 */ /* 0x000fe4000800063f */
[----:B------:R-:W-:Y:S02]  /*91e0*/  UIMAD.WIDE.U32 UR24, UR8, UR16, URZ ;  /* 0x00000010081872a5 */ /* 0x000fe4000f8e003f */
[----:B------:R-:W-:-:S02]  /*91f0*/  UIMAD UR8, UR9, UR16, URZ ;  /* 0x00000010090872a4 */ /* 0x000fc4000f8e023f */
[----:B------:R-:W-:Y:S02]  /*9200*/  ULOP3.LUT UR11, UR14, UR11, UR12, 0xfe, !UPT ;  /* 0x0000000b0e0b7292 */ /* 0x000fe4000f8efe0c */
[----:B------:R-:W-:Y:S02]  /*9210*/  ULOP3.LUT UR10, UR10, 0xffff, URZ, 0xc0, !UPT ;  /* 0x0000ffff0a0a7892 */ /* 0x000fe4000f8ec03f */
[----:B------:R-:W-:Y:S02]  /*9220*/  ULEA UR28, UR27, 0x100, 0xd ;  /* 0x000001001b1c7891 */ /* 0x000fe4000f8e683f */
[----:B------:R-:W-:Y:S02]  /*9230*/  ULOP3.LUT UR6, UR6, 0xc0, URZ, 0xc0, !UPT ;  /* 0x000000c006067892 */ /* 0x000fe4000f8ec03f */
[----:B------:R-:W-:Y:S02]  /*9240*/  ULOP3.LUT UR13, UR13, 0x10100, URZ, 0xfc, !UPT ;  /* 0x000101000d0d7892 */ /* 0x000fe4000f8efc3f */
[----:B------:R-:W-:-:S02]  /*9250*/  UIADD3 UR14, UR25, UR8, URZ ;  /* 0x00000008190e7290 */ /* 0x000fc4000fffe03f */
[----:B------:R-:W-:Y:S02]  /*9260*/  ULOP3.LUT UR15, UR11, UR15, URZ, 0xfc, !UPT ;  /* 0x0000000f0b0f7292 */ /* 0x000fe4000f8efc3f */
[----:B------:R-:W-:-:S12]  /*9270*/  USHF.L.U32 UR20, UR20, UR10, URZ ;  /* 0x0000000a14147299 */ /* 0x000fd8000800063f */
.L_x_309:
[----:B------:R-:W-:-:S03]  /*9280*/  UMOV UR8, 0xffffffff ;  /* 0xffffffff00087882 */ /* 0x000fc60000000000 */
[----:B------:R-:W-:Y:S05]  /*9290*/  BRA.DIV UR8, `(.L_x_299) ;  /* 0x0000000e08a47947 */ /* 0x000fea000b800000 */
[----:B------:R-:W-:-:S13]  /*92a0*/  ELECT P6, URZ, PT ;  /* 0x00000000003f782f */ /* 0x000fda00038c0000 */
.L_x_320:
[----:B------:R-:W0:Y:S01]  /*92b0*/  LDC R4, c[0x0][0x28c] ;  /* 0x0000a300ff047b82 */ /* 0x000e220000000800 */
[----:B------:R-:W-:Y:S01]  /*92c0*/  BSSY B1, `(.L_x_300) ;  /* 0x0000039000017945 */ /* 0x000fe20003800000 */
[----:B0-----:R-:W-:-:S13]  /*92d0*/  ISETP.LT.OR P6, PT, R4, 0x1, !P6 ;  /* 0x000000010400780c */ /* 0x001fda00077c1670 */
[----:B------:R-:W-:Y:S05]  /*92e0*/  @P6 BRA `(.L_x_301) ;  /* 0x0000000000d86947 */ /* 0x000fea0003800000 */
[----:B------:R-:W-:Y:S01]  /*92f0*/  LEA R12, R12, UR27, 0x1 ;  /* 0x0000001b0c0c7c11 */ /* 0x000fe2000f8e08ff */
[----:B------:R-:W-:Y:S01]  /*9300*/  IMAD.MOV.U32 R21, RZ, RZ, RZ ;  /* 0x000000ffff157224 */ /* 0x000fe200078e00ff */
[----:B------:R-:W-:Y:S01]  /*9310*/  LEA R20, R20, UR6, 0x8 ;  /* 0x0000000614147c11 */ /* 0x000fe2000f8e40ff */
[----:B------:R-:W-:Y:S02]  /*9320*/  IMAD.MOV.U32 R4, RZ, RZ, R0 ;  /* 0x000000ffff047224 */ /* 0x000fe400078e0000 */
[----:B------:R-:W-:Y:S02]  /*9330*/  IMAD.MOV.U32 R5, RZ, RZ, R10 ;  /* 0x000000ffff057224 */ /* 0x000fe400078e000a */
[----:B------:R-:W-:Y:S02]  /*9340*/  IMAD.MOV.U32 R6, RZ, RZ, R9 ;  /* 0x000000ffff067224 */ /* 0x000fe400078e0009 */
[----:B------:R-:W-:-:S07]  /*9350*/  IMAD.SHL.U32 R14, R12, 0x40, RZ ;  /* 0x000000400c0e7824 */ /* 0x000fce00078e00ff */
.L_x_304:
[----:B------:R-:W0:Y:S01]  /*9360*/  S2R R12, SR_CgaCtaId ;  /* 0x00000000000c7919 */ /* 0x000e220000008800 */
[----:B------:R-:W-:Y:S02]  /*9370*/  MOV R7, 0x400 ;  /* 0x0000040000077802 */ /* 0x000fe40000000f00 */
[----:B------:R-:W-:Y:S02]  /*9380*/  LOP3.LUT P1, RZ, R18, 0x7f, RZ, 0xc0, !PT ;  /* 0x0000007f12ff7812 */ /* 0x000fe4000782c0ff */
[----:B0-----:R-:W-:Y:S02]  /*9390*/  LEA R15, R12, R7, 0x18 ;  /* 0x000000070c0f7211 */ /* 0x001fe400078ec0ff */
[----:B------:R-:W-:-:S09]  /*93a0*/  SHF.L.U32 R7, R5, 0x1f, RZ ;  /* 0x0000001f05077819 */ /* 0x000fd200000006ff */
[----:B------:R-:W0:Y:S01]  /*93b0*/  @!P1 LDC R12, c[0x0][0x500] ;  /* 0x00014000ff0c9b82 */ /* 0x000e220000000800 */
[----:B------:R-:W-:-:S04]  /*93c0*/  IMAD R22, R6, 0x8, R15 ;  /* 0x0000000806167824 */ /* 0x000fc800078e020f */
[----:B------:R-:W1:Y:S02]  /*93d0*/  SYNCS.PHASECHK.TRANS64.TRYWAIT P0, [R22+URZ+0x20], R7 ;  /* 0x00002007160075a7 */ /* 0x000e64000800017f */
[----:B-1----:R-:W-:Y:S05]  /*93e0*/  @!P0 BRA `(.L_x_302) ;  /* 0x0000000c00708947 */ /* 0x002fea0003800000 */
.L_x_321:
[----:B-1----:R-:W-:Y:S01]  /*93f0*/  PRMT R7, R11, 0x9910, RZ ;  /* 0x000099100b077816 */ /* 0x002fe200000000ff */
[----:B0-----:R0:W-:Y:S03]  /*9400*/  @!P1 SYNCS.ARRIVE.TRANS64 RZ, [R22+URZ], R12 ;  /* 0x0000000c16ff99a7 */ /* 0x0011e6000800003f */
[----:B------:R-:W-:-:S13]  /*9410*/  ISETP.NE.AND P0, PT, R7, 0x2, PT ;  /* 0x000000020700780c */ /* 0x000fda0003f05270 */
[----:B0-----:R-:W-:Y:S05]  /*9420*/  @P0 BRA `(.L_x_303) ;  /* 0x0000000000040947 */ /* 0x001fea0003800000 */
[----:B------:R-:W-:Y:S01]  /*9430*/  BPT.TRAP 0x1 ;  /* 0x000000040000795c */ /* 0x000fe20000300000 */
.L_x_303:
[----:B------:R-:W-:Y:S01]  /*9440*/  R2UR UR11, R6 ;  /* 0x00000000060b72ca */ /* 0x000fe200000e0000 */
[----:B------:R-:W-:Y:S01]  /*9450*/  VIADD R4, R4, 0xffffffff ;  /* 0xffffffff04047836 */ /* 0x000fe20000000000 */
[----:B------:R-:W-:Y:S01]  /*9460*/  R2UR UR22, R15 ;  /* 0x000000000f1672ca */ /* 0x000fe200000e0000 */
[----:B------:R-:W-:Y:S01]  /*9470*/  UIADD3 UR16, UP0, UR30, 0xf0, URZ ;  /* 0x000000f01e107890 */ /* 0x000fe2000ff1e03f */
[----:B------:R-:W-:Y:S01]  /*9480*/  R2UR UR23, R14 ;  /* 0x000000000e1772ca */ /* 0x000fe200000e0000 */
[----:B------:R-:W-:Y:S01]  /*9490*/  UIADD3 UR32, UP1, UR30, 0x1f0, URZ ;  /* 0x000001f01e207890 */ /* 0x000fe2000ff3e03f */
[----:B------:R-:W-:Y:S01]  /*94a0*/  R2UR UR9, R22 ;  /* 0x00000000160972ca */ /* 0x000fe200000e0000 */
[----:B------:R-:W-:Y:S01]  /*94b0*/  UIADD3.X UR17, URZ, UR31, URZ, UP0, !UPT ;  /* 0x0000001f3f117290 */ /* 0x000fe200087fe43f */
[----:B------:R-:W-:Y:S01]  /*94c0*/  R2UR UR10, R21 ;  /* 0x00000000150a72ca */ /* 0x000fe200000e0000 */
[----:B------:R-:W-:Y:S01]  /*94d0*/  UPRMT UR21, URZ, 0x5410, UR20 ;  /* 0x000054103f157896 */ /* 0x000fe20008000014 */
[----:B------:R-:W-:Y:S01]  /*94e0*/  R2UR UR12, R13 ;  /* 0x000000000d0c72ca */ /* 0x000fe200000e0000 */
[----:B------:R-:W-:Y:S01]  /*94f0*/  VIADD R6, R6, 0x1 ;  /* 0x0000000106067836 */ /* 0x000fe20000000000 */
[----:B------:R-:W-:Y:S01]  /*9500*/  R2UR UR26, R20 ;  /* 0x00000000141a72ca */ /* 0x000fe200000e0000 */
[----:B------:R-:W-:Y:S01]  /*9510*/  ULEA UR8, UR11, UR28, 0xe ;  /* 0x0000001c0b087291 */ /* 0x000fe2000f8e703f */
[----:B------:R-:W-:Y:S01]  /*9520*/  ISETP.GT.AND P1, PT, R4, 0x1, PT ;  /* 0x000000010400780c */ /* 0x000fe20003f24270 */
[----:B------:R-:W-:Y:S01]  /*9530*/  ULEA UR11, UR11, UR13, 0xf ;  /* 0x0000000d0b0b7291 */ /* 0x000fe2000f8e783f */
[C---:B------:R-:W-:Y:S01]  /*9540*/  ISETP.NE.AND P0, PT, R6.reuse, 0x4, PT ;  /* 0x000000040600780c */ /* 0x040fe20003f05270 */
[----:B------:R-:W-:Y:S01]  /*9550*/  UIADD3 UR8, UR22, UR8, URZ ;  /* 0x0000000816087290 */ /* 0x000fe2000fffe03f */
[----:B------:R-:W-:Y:S01]  /*9560*/  VIADD R21, R21, 0x80 ;  /* 0x0000008015157836 */ /* 0x000fe20000000000 */
[----:B------:R-:W-:Y:S01]  /*9570*/  UIADD3 UR22, UR22, UR11, URZ ;  /* 0x0000000b16167290 */ /* 0x000fe2000fffe03f */
[----:B------:R-:W-:Y:S01]  /*9580*/  SEL R12, RZ, 0x1, P0 ;  /* 0x00000001ff0c7807 */ /* 0x000fe20000000000 */
[----:B------:R-:W-:Y:S01]  /*9590*/  UPRMT UR29, URZ, 0x5410, UR15 ;  /* 0x000054103f1d7896 */ /* 0x000fe2000800000f */
[----:B------:R-:W-:Y:S01]  /*95a0*/  SEL R6, R6, RZ, P0 ;  /* 0x000000ff06067207 */ /* 0x000fe20000000000 */
[----:B------:R-:W-:Y:S01]  /*95b0*/  UIADD3.X UR33, URZ, UR31, URZ, UP1, !UPT ;  /* 0x0000001f3f217290 */ /* 0x000fe20008ffe43f */
[----:B------:R-:W-:Y:S01]  /*95c0*/  LOP3.LUT R5, R5, R12, RZ, 0x3c, !PT ;  /* 0x0000000c05057212 */ /* 0x000fe200078e3cff */
[----:B------:R-:W-:Y:S01]  /*95d0*/  UMOV UR18, 0x0 ;  /* 0x0000000000127882 */ /* 0x000fe20000000000 */
[----:B------:R-:W-:Y:S01]  /*95e0*/  UMOV UR19, 0x10000000 ;  /* 0x1000000000137882 */ /* 0x000fe20000000000 */
[----:B------:R-:W-:-:S02]  /*95f0*/  UMOV UR11, UR23 ;  /* 0x00000017000b7c82 */ /* 0x000fc40008000000 */
[----:B------:R0:W-:Y:S02]  /*9600*/  UTMALDG.3D.MULTICAST [UR8], [UR16], UR21, desc[UR18] ;  /* 0x00001208100073b4 */ /* 0x0001e40008011815 */
[----:B0-----:R-:W-:Y:S01]  /*9610*/  UMOV UR8, UR22 ;  /* 0x0000001600087c82 */ /* 0x001fe20008000000 */
[----:B------:R-:W-:Y:S02]  /*9620*/  UMOV UR11, UR26 ;  /* 0x0000001a000b7c82 */ /* 0x000fe40008000000 */
[----:B------:R0:W-:Y:S02]  /*9630*/  UTMALDG.3D.MULTICAST [UR8], [UR32], UR29, desc[UR18] ;  /* 0x00001208200073b4 */ /* 0x0001e4000801181d */
[----:B0-----:R-:W-:Y:S05]  /*9640*/  @P1 BRA `(.L_x_304) ;  /* 0xfffffffc00441947 */ /* 0x001fea000383ffff */
.L_x_301:
[----:B------:R-:W-:Y:S05]  /*9650*/  BSYNC B1 ;  /* 0x0000000000017941 */ /* 0x000fea0003800000 */
.L_x_300:
[----:B------:R-:W-:Y:S01]  /*9660*/  LOP3.LUT P1, RZ, R3, 0xff, RZ, 0xc0, !PT ;  /* 0x000000ff03ff7812 */ /* 0x000fe2000782c0ff */
[----:B------:R-:W-:Y:S01]  /*9670*/  IMAD.IADD R9, R8, 0x1, R9 ;  /* 0x0000000108097824 */ /* 0x000fe200078e0209 */
[----:B------:R-:W-:Y:S01]  /*9680*/  IADD3 R16, P2, R16, UR24, RZ ;  /* 0x0000001810107c10 */ /* 0x000fe2000ff5e0ff */
[----:B------:R-:W-:Y:S01]  /*9690*/  ULDC.64 UR8, c[0x0][0x650] ;  /* 0x0001940000087ab9 */ /* 0x000fe20000000a00 */
[----:B------:R-:W-:Y:S01]  /*96a0*/  BSSY B1, `(.L_x_305) ;  /* 0x000006b000017945 */ /* 0x000fe20003800000 */
[----:B------:R-:W-:Y:S01]  /*96b0*/  IMAD.MOV.U32 R12, RZ, RZ, -0x1 ;  /* 0xffffffffff0c7424 */ /* 0x000fe200078e00ff */
[----:B------:R-:W-:Y:S01]  /*96c0*/  SHF.R.U32.HI R3, RZ, 0x2, R9 ;  /* 0x00000002ff037819 */ /* 0x000fe20000011609 */
[----:B------:R-:W-:Y:S01]  /*96d0*/  IMAD.MOV.U32 R20, RZ, RZ, -0x1 ;  /* 0xffffffffff147424 */ /* 0x000fe200078e00ff */
[----:B------:R-:W-:Y:S01]  /*96e0*/  ISETP.GT.U32.AND P0, PT, R9, 0x3, PT ;  /* 0x000000030900780c */ /* 0x000fe20003f04070 */
[----:B------:R-:W-:Y:S01]  /*96f0*/  IMAD.MOV.U32 R13, RZ, RZ, -0x1 ;  /* 0xffffffffff0d7424 */ /* 0x000fe200078e00ff */
[----:B------:R-:W-:-:S02]  /*9700*/  LOP3.LUT R3, R3, 0x1, RZ, 0xc0, !PT ;  /* 0x0000000103037812 */ /* 0x000fc400078ec0ff */
[----:B------:R-:W-:Y:S01]  /*9710*/  ISETP.LT.U32.AND P0, PT, R8, 0x4, P0 ;  /* 0x000000040800780c */ /* 0x000fe20000701070 */
[----:B------:R-:W0:Y:S01]  /*9720*/  @P1 S2R R5, SR_CgaCtaId ;  /* 0x0000000000051919 */ /* 0x000e220000008800 */
[----:B------:R-:W-:Y:S02]  /*9730*/  @P1 MOV R4, 0x400 ;  /* 0x0000040000041802 */ /* 0x000fe40000000f00 */
[----:B------:R-:W-:Y:S02]  /*9740*/  IADD3.X R17, R17, UR14, RZ, P2, !PT ;  /* 0x0000000e11117c10 */ /* 0x000fe400097fe4ff */
[----:B------:R-:W-:Y:S02]  /*9750*/  ISETP.GE.U32.AND P2, PT, R16, UR8, PT ;  /* 0x0000000810007c0c */ /* 0x000fe4000bf46070 */
[----:B------:R-:W-:Y:S02]  /*9760*/  LOP3.LUT R9, R9, 0x3, RZ, 0xc0, !PT ;  /* 0x0000000309097812 */ /* 0x000fe400078ec0ff */
[----:B0-----:R-:W-:-:S04]  /*9770*/  @P1 LEA R4, R5, R4, 0x18 ;  /* 0x0000000405041211 */ /* 0x001fc800078ec0ff */
[----:B------:R0:W-:Y:S01]  /*9780*/  @P1 SYNCS.ARRIVE.TRANS64.A1T0 RZ, [R4+URZ+0x58], RZ ;  /* 0x000058ff04ff19a7 */ /* 0x0001e2000810003f */
[----:B------:R-:W-:Y:S02]  /*9790*/  ISETP.NE.U32.AND P1, PT, R3, 0x1, PT ;  /* 0x000000010300780c */ /* 0x000fe40003f25070 */
[----:B------:R-:W-:Y:S02]  /*97a0*/  SEL R3, RZ, 0x1, !P0 ;  /* 0x00000001ff037807 */ /* 0x000fe40004000000 */
[----:B------:R-:W-:Y:S02]  /*97b0*/  ISETP.GE.U32.AND.EX P0, PT, R17, UR9, PT, P2 ;  /* 0x0000000911007c0c */ /* 0x000fe4000bf06120 */
[----:B------:R-:W-:-:S04]  /*97c0*/  ISETP.GT.U32.AND P1, PT, R8, 0x3, !P1 ;  /* 0x000000030800780c */ /* 0x000fc80004f24070 */
[----:B0-----:R-:W-:-:S04]  /*97d0*/  SEL R4, RZ, 0x1, !P1 ;  /* 0x00000001ff047807 */ /* 0x001fc80004800000 */
[--C-:B------:R-:W-:Y:S02]  /*97e0*/  LOP3.LUT R10, R4, R10, R3.reuse, 0x96, !PT ;  /* 0x0000000a040a7212 */ /* 0x100fe400078e9603 */
[----:B------:R-:W-:Y:S02]  /*97f0*/  PRMT R4, RZ, 0x7610, R4 ;  /* 0x00007610ff047816 */ /* 0x000fe40000000004 */
[----:B------:R-:W-:Y:S01]  /*9800*/  PRMT R3, RZ, 0x7610, R3 ;  /* 0x00007610ff037816 */ /* 0x000fe20000000003 */
[----:B------:R-:W-:Y:S06]  /*9810*/  @P0 BRA `(.L_x_306) ;  /* 0x00000004004c0947 */ /* 0x000fec0003800000 */
[----:B------:R-:W0:Y:S01]  /*9820*/  S2R R14, SR_CTAID.X ;  /* 0x00000000000e7919 */ /* 0x000e220000002500 */
[----:B------:R-:W-:Y:S01]  /*9830*/  ULDC.64 UR8, c[0x0][0x628] ;  /* 0x00018a0000087ab9 */ /* 0x000fe20000000a00 */
[----:B------:R-:W1:Y:S01]  /*9840*/  LDC R15, c[0x0][0x144] ;  /* 0x00005100ff0f7b82 */ /* 0x000e620000000800 */
[----:B------:R-:W-:Y:S01]  /*9850*/  ISETP.NE.U32.AND P0, PT, RZ, UR8, PT ;  /* 0x00000008ff007c0c */ /* 0x000fe2000bf05070 */
[----:B------:R-:W2:Y:S01]  /*9860*/  S2R R12, SR_CTAID.Y ;  /* 0x00000000000c7919 */ /* 0x000ea20000002600 */
[----:B------:R-:W-:Y:S01]  /*9870*/  ULDC UR10, c[0x0][0x150] ;  /* 0x00005400000a7ab9 */ /* 0x000fe20000000800 */
[----:B------:R-:W-:Y:S01]  /*9880*/  ULDC UR11, c[0x0][0x630] ;  /* 0x00018c00000b7ab9 */ /* 0x000fe20000000800 */
[----:B------:R-:W-:Y:S01]  /*9890*/  ISETP.NE.AND.EX P0, PT, RZ, UR9, PT, P0 ;  /* 0x00000009ff007c0c */ /* 0x000fe2000bf05300 */
[----:B------:R-:W-:Y:S01]  /*98a0*/  IMAD.MOV.U32 R4, RZ, RZ, R16 ;  /* 0x000000ffff047224 */ /* 0x000fe200078e0010 */
[----:B0-----:R-:W-:-:S05]  /*98b0*/  I2FP.F32.U32 R5, R14 ;  /* 0x0000000e00057245 */ /* 0x001fca0000201000 */
[----:B------:R-:W-:Y:S01]  /*98c0*/  FMUL R20, R5, UR10 ;  /* 0x0000000a05147c20 */ /* 0x000fe20008400000 */
[----:B------:R-:W-:-:S05]  /*98d0*/  IMAD.MOV.U32 R5, RZ, RZ, R17 ;  /* 0x000000ffff057224 */ /* 0x000fca00078e0011 */
[----:B--2---:R-:W-:Y:S05]  /*98e0*/  @!P0 BRA `(.L_x_307) ;  /* 0x0000000000288947 */ /* 0x004fea0003800000 */
[----:B------:R-:W-:Y:S02]  /*98f0*/  ULDC UR10, c[0x0][0x634] ;  /* 0x00018d00000a7ab9 */ /* 0x000fe40000000800 */
[----:B------:R-:W-:-:S05]  /*9900*/  IADD3 R5, P0, R16, UR10, RZ ;  /* 0x0000000a10057c10 */ /* 0x000fca000ff1e0ff */
[----:B------:R-:W-:-:S04]  /*9910*/  IMAD.X R13, RZ, RZ, R17, P0 ;  /* 0x000000ffff0d7224 */ /* 0x000fc800000e0611 */
[----:B------:R-:W-:-:S04]  /*9920*/  IMAD.WIDE.U32 R6, R13, UR8, RZ ;  /* 0x000000080d067c25 */ /* 0x000fc8000f8e00ff */
[----:B------:R-:W-:-:S04]  /*9930*/  IMAD.WIDE.U32 R6, P0, R5, UR9, R6 ;  /* 0x0000000905067c25 */ /* 0x000fc8000f800006 */
[----:B------:R-:W-:-:S04]  /*9940*/  IMAD.WIDE.U32 R4, R5, UR8, RZ ;  /* 0x0000000805047c25 */ /* 0x000fc8000f8e00ff */
[----:B------:R-:W-:Y:S01]  /*9950*/  IMAD.MOV.U32 R4, RZ, RZ, R7 ;  /* 0x000000ffff047224 */ /* 0x000fe200078e0007 */
[----:B------:R-:W-:Y:S01]  /*9960*/  IADD3 RZ, P1, R5, R6, RZ ;  /* 0x0000000605ff7210 */ /* 0x000fe20007f3e0ff */
[----:B------:R-:W-:-:S04]  /*9970*/  IMAD.X R5, RZ, RZ, RZ, P0 ;  /* 0x000000ffff057224 */ /* 0x000fc800000e06ff */
[----:B------:R-:W-:-:S08]  /*9980*/  IMAD.WIDE.U32.X R4, R13, UR9, R4, P1 ;  /* 0x000000090d047c25 */ /* 0x000fd000088e0404 */
.L_x_307:
[--C-:B------:R-:W-:Y:S01]  /*9990*/  SHF.R.U64 R13, R4, UR11, R5.reuse ;  /* 0x0000000b040d7c19 */ /* 0x100fe20008001205 */
[----:B------:R-:W0:Y:S01]  /*99a0*/  F2I.U32.TRUNC.NTZ R20, R20 ;  /* 0x0000001400147305 */ /* 0x000e22000020f000 */
[----:B------:R-:W-:Y:S01]  /*99b0*/  SHF.R.U32.HI R4, RZ, UR11, R5 ;  /* 0x0000000bff047c19 */ /* 0x000fe20008011605 */
[----:B------:R-:W-:Y:S01]  /*99c0*/  ULDC.64 UR8, c[0x0][0x620] ;  /* 0x0001880000087ab9 */ /* 0x000fe20000000a00 */
[----:B------:R-:W-:Y:S01]  /*99d0*/  IADD3 R7, P0, RZ, -R13, RZ ;  /* 0x8000000dff077210 */ /* 0x000fe20007f1e0ff */
[----:B------:R-:W-:Y:S01]  /*99e0*/  ULDC.64 UR10, c[0x0][0x640] ;  /* 0x00019000000a7ab9 */ /* 0x000fe20000000a00 */
[----:B------:R-:W2:Y:S03]  /*99f0*/  LDC R21, c[0x0][0x148] ;  /* 0x00005200ff157b82 */ /* 0x000ea60000000800 */
[----:B------:R-:W-:Y:S01]  /*9a00*/  IMAD.X R4, RZ, RZ, ~R4, P0 ;  /* 0x000000ffff047224 */ /* 0x000fe200000e0e04 */
[----:B------:R-:W-:-:S03]  /*9a10*/  ISETP.NE.U32.AND P0, PT, RZ, UR10, PT ;  /* 0x0000000aff007c0c */ /* 0x000fc6000bf05070 */
[----:B------:R-:W-:Y:S01]  /*9a20*/  IMAD R6, R4, UR8, RZ ;  /* 0x0000000804067c24 */ /* 0x000fe2000f8e02ff */
[----:B------:R-:W-:Y:S01]  /*9a30*/  ISETP.NE.AND.EX P0, PT, RZ, UR11, PT, P0 ;  /* 0x0000000bff007c0c */ /* 0x000fe2000bf05300 */
[----:B------:R-:W-:Y:S01]  /*9a40*/  IMAD.WIDE.U32 R4, R7, UR8, R16 ;  /* 0x0000000807047c25 */ /* 0x000fe2000f8e0010 */
[----:B------:R-:W-:-:S03]  /*9a50*/  ULDC UR8, c[0x0][0x618] ;  /* 0x0001860000087ab9 */ /* 0x000fc60000000800 */
[----:B------:R-:W-:Y:S01]  /*9a60*/  IMAD R7, R7, UR9, R6 ;  /* 0x0000000907077c24 */ /* 0x000fe2000f8e0206 */
[----:B------:R-:W-:Y:S01]  /*9a70*/  ULDC UR9, c[0x0][0x154] ;  /* 0x0000550000097ab9 */ /* 0x000fe20000000800 */
[----:B0-----:R-:W-:Y:S02]  /*9a80*/  IMAD.MOV R6, RZ, RZ, -R20 ;  /* 0x000000ffff067224 */ /* 0x001fe400078e0a14 */
[----:B------:R-:W-:Y:S02]  /*9a90*/  IMAD.IADD R5, R5, 0x1, R7 ;  /* 0x0000000105057824 */ /* 0x000fe400078e0207 */
[----:B-1----:R-:W-:Y:S01]  /*9aa0*/  IMAD R14, R15, R6, R14 ;  /* 0x000000060f0e7224 */ /* 0x002fe200078e020e */
[----:B------:R-:W-:Y:S02]  /*9ab0*/  I2FP.F32.U32 R6, R12 ;  /* 0x0000000c00067245 */ /* 0x000fe40000201000 */
[--C-:B------:R-:W-:Y:S02]  /*9ac0*/  SHF.R.U64 R15, R4, UR8, R5.reuse ;  /* 0x00000008040f7c19 */ /* 0x100fe40008001205 */
[----:B------:R-:W-:Y:S01]  /*9ad0*/  SHF.R.U32.HI R4, RZ, UR8, R5 ;  /* 0x00000008ff047c19 */ /* 0x000fe20008011605 */
[----:B------:R-:W-:Y:S01]  /*9ae0*/  FMUL R6, R6, UR9 ;  /* 0x0000000906067c20 */ /* 0x000fe20008400000 */
[----:B------:R-:W-:-:S02]  /*9af0*/  ULDC UR8, c[0x0][0x608] ;  /* 0x0001820000087ab9 */ /* 0x000fc40000000800 */
[--C-:B------:R-:W-:Y:S01]  /*9b00*/  SHF.R.U64 R22, R15, UR8, R4.reuse ;  /* 0x000000080f167c19 */ /* 0x100fe20008001204 */
[----:B------:R0:W1:Y:S01]  /*9b10*/  F2I.U32.TRUNC.NTZ R24, R6 ;  /* 0x0000000600187305 */ /* 0x000062000020f000 */
[----:B------:R-:W-:Y:S01]  /*9b20*/  SHF.R.U32.HI R5, RZ, UR8, R4 ;  /* 0x00000008ff057c19 */ /* 0x000fe20008011604 */
[----:B------:R-:W-:-:S03]  /*9b30*/  ULDC UR8, c[0x0][0x658] ;  /* 0x0001960000087ab9 */ /* 0x000fc60000000800 */
[--C-:B------:R-:W-:Y:S02]  /*9b40*/  SHF.R.U64 R20, R22, UR8, R5.reuse ;  /* 0x0000000816147c19 */ /* 0x100fe40008001205 */
[----:B------:R-:W-:-:S03]  /*9b50*/  SHF.R.U32.HI R23, RZ, UR8, R5 ;  /* 0x00000008ff177c19 */ /* 0x000fc60008011605 */
[----:B------:R-:W-:Y:S02]  /*9b60*/  IMAD.MOV.U32 R4, RZ, RZ, R20 ;  /* 0x000000ffff047224 */ /* 0x000fe400078e0014 */
[----:B------:R-:W-:Y:S01]  /*9b70*/  IMAD.MOV.U32 R5, RZ, RZ, R23 ;  /* 0x000000ffff057224 */ /* 0x000fe200078e0017 */
[----:B0-----:R-:W-:Y:S06]  /*9b80*/  @!P0 BRA `(.L_x_308) ;  /* 0x0000000000288947 */ /* 0x001fec0003800000 */
        /* <DEDUP_REMOVED lines=10> */
.L_x_308:
[----:B------:R-:W-:Y:S01]  /*9c30*/  ISETP.NE.AND P0, PT, R2, 0x1, PT ;  /* 0x000000010200780c */ /* 0x000fe20003f05270 */
[----:B------:R-:W-:Y:S01]  /*9c40*/  ULDC UR8, c[0x0][0x648] ;  /* 0x0001920000087ab9 */ /* 0x000fe20000000800 */
[----:B------:R-:W-:Y:S01]  /*9c50*/  LOP3.LUT R22, R22, UR7, RZ, 0xc0, !PT ;  /* 0x0000000716167c12 */ /* 0x000fe2000f8ec0ff */
[----:B-1----:R-:W-:Y:S01]  /*9c60*/  IMAD.MOV R24, RZ, RZ, -R24 ;  /* 0x000000ffff187224 */ /* 0x002fe200078e0a18 */
[----:B------:R-:W-:Y:S01]  /*9c70*/  SHF.R.U64 R5, R4, UR8, R5 ;  /* 0x0000000804057c19 */ /* 0x000fe20008001205 */
[----:B------:R-:W-:Y:S01]  /*9c80*/  ULDC UR8, c[0x0][0x638] ;  /* 0x00018e0000087ab9 */ /* 0x000fe20000000800 */
[----:B------:R-:W-:Y:S01]  /*9c90*/  LOP3.LUT R15, R15, UR4, RZ, 0xc0, !PT ;  /* 0x000000040f0f7c12 */ /* 0x000fe2000f8ec0ff */
[----:B------:R-:W-:Y:S01]  /*9ca0*/  ULDC UR9, c[0x0][0x610] ;  /* 0x0001840000097ab9 */ /* 0x000fe20000000800 */
[----:B------:R-:W-:Y:S02]  /*9cb0*/  IMAD.MOV.U32 R4, RZ, RZ, 0x1 ;  /* 0x00000001ff047424 */ /* 0x000fe400078e00ff */
[----:B------:R-:W-:-:S02]  /*9cc0*/  IMAD.MOV R7, RZ, RZ, -R5 ;  /* 0x000000ffff077224 */ /* 0x000fc400078e0a05 */
[----:B------:R-:W-:Y:S02]  /*9cd0*/  IMAD R5, R5, UR5, R22 ;  /* 0x0000000505057c24 */ /* 0x000fe4000f8e0216 */
[----:B--2---:R-:W-:Y:S02]  /*9ce0*/  @P0 IMAD R14, R21, R24, R12 ;  /* 0x00000018150e0224 */ /* 0x004fe400078e020c */
[----:B------:R-:W-:Y:S01]  /*9cf0*/  IMAD R20, R7, UR8, R20 ;  /* 0x0000000807147c24 */ /* 0x000fe2000f8e0214 */
[----:B------:R-:W-:Y:S01]  /*9d00*/  ULDC UR8, c[0x0][0x600] ;  /* 0x0001800000087ab9 */ /* 0x000fe20000000800 */
[----:B------:R-:W-:Y:S02]  /*9d10*/  IMAD R14, R5, UR9, R14 ;  /* 0x00000009050e7c24 */ /* 0x000fe4000f8e020e */
[----:B------:R-:W-:-:S05]  /*9d20*/  IMAD R5, R20, UR8, R15 ;  /* 0x0000000814057c24 */ /* 0x000fca000f8e020f */
[----:B------:R-:W-:Y:S02]  /*9d30*/  SEL R20, R5, R14, !P0 ;  /* 0x0000000e05147207 */ /* 0x000fe40004000000 */
[----:B------:R-:W-:-:S07]  /*9d40*/  SEL R12, R14, R5, !P0 ;  /* 0x000000050e0c7207 */ /* 0x000fce0004000000 */
.L_x_306:
[----:B------:R-:W-:Y:S05]  /*9d50*/  BSYNC B1 ;  /* 0x0000000000017941 */ /* 0x000fea0003800000 */
.L_x_305:
[----:B------:R-:W-:-:S13]  /*9d60*/  LOP3.LUT P0, RZ, R4, 0xff, RZ, 0xc0, !PT ;  /* 0x000000ff04ff7812 */ /* 0x000fda000780c0ff */
[----:B------:R-:W-:Y:S05]  /*9d70*/  @P0 BRA `(.L_x_309) ;  /* 0xfffffff400400947 */ /* 0x000fea000383ffff */
[----:B------:R-:W-:Y:S05]  /*9d80*/  BSYNC B0 ;  /* 0x0000000000007941 */ /* 0x000fea0003800000 */
.L_x_298:
[----:B------:R-:W-:-:S03]  /*9d90*/  UMOV UR8, 0xffffffff ;  /* 0xffffffff00087882 */ /* 0x000fc60000000000 */
[----:B------:R-:W-:Y:S05]  /*9da0*/  BRA.DIV UR8, `(.L_x_310) ;  /* 0x0000000608147947 */ /* 0x000fea000b800000 */
[----:B------:R-:W-:-:S13]  /*9db0*/  ELECT P6, URZ, PT ;  /* 0x00000000003f782f */ /* 0x000fda00038c0000 */
.L_x_324:
[----:B------:R-:W-:Y:S04]  /*9dc0*/  BSSY B0, `(.L_x_311) ;  /* 0x000002b000007945 */ /* 0x000fe80003800000 */
[----:B------:R-:W-:Y:S05]  /*9dd0*/  @!P6 BRA `(.L_x_312) ;  /* 0x0000000000a4e947 */ /* 0x000fea0003800000 */
[----:B------:R-:W-:-:S04]  /*9de0*/  LOP3.LUT R19, R19, 0x2, RZ, 0xfc, !PT ;  /* 0x0000000213137812 */ /* 0x000fc800078efcff */
[----:B------:R-:W-:-:S13]  /*9df0*/  ISETP.NE.AND P0, PT, R19, 0x3, PT ;  /* 0x000000031300780c */ /* 0x000fda0003f05270 */
[----:B------:R-:W-:Y:S05]  /*9e00*/  @!P0 BRA `(.L_x_313) ;  /* 0x0000000000048947 */ /* 0x000fea0003800000 */
[----:B------:R-:W-:Y:S01]  /*9e10*/  BPT.TRAP 0x1 ;  /* 0x000000040000795c */ /* 0x000fe20000300000 */
.L_x_313:
[----:B------:R-:W0:Y:S01]  /*9e20*/  S2R R3, SR_CgaCtaId ;  /* 0x0000000000037919 */ /* 0x000e220000008800 */
[----:B------:R-:W-:Y:S02]  /*9e30*/  MOV R0, 0x400 ;  /* 0x0000040000007802 */ /* 0x000fe40000000f00 */
[----:B------:R-:W-:Y:S02]  /*9e40*/  SHF.L.U32 R2, R10, 0x1f, RZ ;  /* 0x0000001f0a027819 */ /* 0x000fe400000006ff */
[----:B0-----:R-:W-:-:S05]  /*9e50*/  LEA R0, R3, R0, 0x18 ;  /* 0x0000000003007211 */ /* 0x001fca00078ec0ff */
[----:B------:R-:W-:-:S04]  /*9e60*/  VIADD R0, R0, 0x20 ;  /* 0x0000002000007836 */ /* 0x000fc80000000000 */
[C---:B------:R-:W-:Y:S02]  /*9e70*/  IMAD R5, R9.reuse, 0x8, R0 ;  /* 0x0000000809057824 */ /* 0x040fe400078e0200 */
[----:B------:R-:W-:Y:S02]  /*9e80*/  VIADD R9, R9, 0x1 ;  /* 0x0000000109097836 */ /* 0x000fe40000000000 */
[----:B------:R-:W0:Y:S03]  /*9e90*/  SYNCS.PHASECHK.TRANS64.TRYWAIT P0, [R5+URZ], R2 ;  /* 0x00000002050075a7 */ /* 0x000e26000800017f */
[----:B------:R-:W-:-:S04]  /*9ea0*/  ISETP.NE.AND P1, PT, R9, 0x4, PT ;  /* 0x000000040900780c */ /* 0x000fc80003f25270 */
[----:B------:R-:W-:Y:S02]  /*9eb0*/  SEL R3, RZ, 0x1, P1 ;  /* 0x00000001ff037807 */ /* 0x000fe40000800000 */
[----:B------:R-:W-:Y:S02]  /*9ec0*/  SEL R9, R9, RZ, P1 ;  /* 0x000000ff09097207 */ /* 0x000fe40000800000 */
[----:B------:R-:W-:-:S03]  /*9ed0*/  LOP3.LUT R10, R10, R3, RZ, 0x3c, !PT ;  /* 0x000000030a0a7212 */ /* 0x000fc600078e3cff */
[----:B------:R-:W-:Y:S01]  /*9ee0*/  IMAD R7, R9, 0x8, R0 ;  /* 0x0000000809077824 */ /* 0x000fe200078e0200 */
[----:B------:R-:W-:Y:S01]  /*9ef0*/  SHF.L.U32 R4, R10, 0x1f, RZ ;  /* 0x0000001f0a047819 */ /* 0x000fe200000006ff */
[----:B0-----:R-:W-:Y:S06]  /*9f00*/  @!P0 BRA `(.L_x_314) ;  /* 0x0000000000dc8947 */ /* 0x001fec0003800000 */
.L_x_325:
[----:B------:R-:W1:Y:S01]  /*9f10*/  SYNCS.PHASECHK.TRANS64.TRYWAIT P0, [R7+URZ], R4 ;  /* 0x00000004070075a7 */ /* 0x000e62000800017f */
[----:B0-----:R-:W-:-:S05]  /*9f20*/  VIADD R2, R9, 0x1 ;  /* 0x0000000109027836 */ /* 0x001fca0000000000 */
[----:B------:R-:W-:-:S04]  /*9f30*/  ISETP.NE.AND P1, PT, R2, 0x4, PT ;  /* 0x000000040200780c */ /* 0x000fc80003f25270 */
[----:B------:R-:W-:Y:S02]  /*9f40*/  SEL R3, RZ, 0x1, P1 ;  /* 0x00000001ff037807 */ /* 0x000fe40000800000 */
[----:B------:R-:W-:Y:S02]  /*9f50*/  SEL R9, R2, RZ, P1 ;  /* 0x000000ff02097207 */ /* 0x000fe40000800000 */
[----:B------:R-:W-:-:S03]  /*9f60*/  LOP3.LUT R11, R10, R3, RZ, 0x3c, !PT ;  /* 0x000000030a0b7212 */ /* 0x000fc600078e3cff */
[----:B------:R-:W-:Y:S01]  /*9f70*/  IMAD R6, R9, 0x8, R0 ;  /* 0x0000000809067824 */ /* 0x000fe200078e0200 */
[----:B------:R-:W-:Y:S01]  /*9f80*/  SHF.L.U32 R5, R11, 0x1f, RZ ;  /* 0x0000001f0b057819 */ /* 0x000fe200000006ff */
[----:B-1----:R-:W-:Y:S06]  /*9f90*/  @!P0 BRA `(.L_x_315) ;  /* 0x0000000000cc8947 */ /* 0x002fec0003800000 */
.L_x_326:
[----:B------:R-:W1:Y:S01]  /*9fa0*/  SYNCS.PHASECHK.TRANS64.TRYWAIT P0, [R6+URZ], R5 ;  /* 0x00000005060075a7 */ /* 0x000e62000800017f */
[----:B------:R-:W-:-:S05]  /*9fb0*/  VIADD R2, R9, 0x1 ;  /* 0x0000000109027836 */ /* 0x000fca0000000000 */
[----:B------:R-:W-:-:S04]  /*9fc0*/  ISETP.NE.AND P1, PT, R2, 0x4, PT ;  /* 0x000000040200780c */ /* 0x000fc80003f25270 */
[----:B0-----:R-:W-:Y:S02]  /*9fd0*/  SEL R4, RZ, 0x1, P1 ;  /* 0x00000001ff047807 */ /* 0x001fe40000800000 */
[----:B------:R-:W-:Y:S02]  /*9fe0*/  SEL R3, R2, RZ, P1 ;  /* 0x000000ff02037207 */ /* 0x000fe40000800000 */
[----:B------:R-:W-:Y:S01]  /*9ff0*/  LOP3.LUT R4, R11, R4, RZ, 0x3c, !PT ;  /* 0x000000040b047212 */ /* 0x000fe200078e3cff */
[----:B-1----:R-:W-:Y:S06]  /*a000*/  @!P0 BRA `(.L_x_316) ;  /* 0x0000000000c48947 */ /* 0x002fec0003800000 */
.L_x_327:
[----:B------:R-:W-:Y:S01]  /*a010*/  IMAD R3, R3, 0x8, R0 ;  /* 0x0000000803037824 */ /* 0x000fe200078e0200 */
[----:B------:R-:W-:-:S07]  /*a020*/  SHF.L.U32 R0, R4, 0x1f, RZ ;  /* 0x0000001f04007819 */ /* 0x000fce00000006ff */
.L_x_317:
[----:B-1----:R1:W2:Y:S02]  /*a030*/  SYNCS.PHASECHK.TRANS64.TRYWAIT P0, [R3+URZ], R0 ;  /* 0x00000000030075a7 */ /* 0x0022a4000800017f */
[----:B--2---:R-:W-:Y:S05]  /*a040*/  @!P0 NANOSLEEP.SYNCS 0x989680 ;  /* 0x009896800000895d */ /* 0x004fea0003900000 */
[----:B------:R-:W2:Y:S02]  /*a050*/  @!P0 SYNCS.PHASECHK.TRANS64 P0, [R3+URZ], R0 ;  /* 0x00000000030085a7 */ /* 0x000ea4000800007f */
[----:B--2---:R-:W-:Y:S05]  /*a060*/  @!P0 BRA `(.L_x_317) ;  /* 0xfffffffc00f08947 */ /* 0x004fea000383ffff */
.L_x_312:
[----:B------:R-:W-:Y:S05]  /*a070*/  BSYNC B0 ;  /* 0x0000000000007941 */ /* 0x000fea0003800000 */
.L_x_311:
[----:B------:R-:W-:Y:S05]  /*a080*/  EXIT ;  /* 0x000000000000794d */ /* 0x000fea0003800000 */
.L_x_21:
[----:B----4-:R4:W0:Y:S02]  /*a090*/  SYNCS.PHASECHK.TRANS64.TRYWAIT P1, [R3+URZ], R0 ;  /* 0x00000000030075a7 */ /* 0x010824000802017f */
[----:B0-----:R-:W-:Y:S05]  /*a0a0*/  @!P1 NANOSLEEP.SYNCS 0x989680 ;  /* 0x009896800000995d */ /* 0x001fea0003900000 */
[----:B------:R-:W0:Y:S02]  /*a0b0*/  @!P1 SYNCS.PHASECHK.TRANS64 P1, [R3+URZ], R0 ;  /* 0x00000000030095a7 */ /* 0x000e24000802007f */
[----:B0-----:R-:W-:Y:S05]  /*a0c0*/  @!P1 BRA `(.L_x_21) ;  /* 0xfffffffc00f09947 */ /* 0x001fea000383ffff */
[----:B------:R-:W-:Y:S05]  /*a0d0*/  BRA `(.L_x_20) ;  /* 0xffffff7400187947 */ /* 0x000fea000383ffff */
.L_x_26:
[----:B-1----:R1:W3:Y:S02]  /*a0e0*/  SYNCS.PHASECHK.TRANS64.TRYWAIT P1, [R5+URZ], R4 ;  /* 0x00000004050075a7 */ /* 0x0022e4000802017f */
[----:B---3--:R-:W-:Y:S05]  /*a0f0*/  @!P1 NANOSLEEP.SYNCS 0x989680 ;  /* 0x009896800000995d */ /* 0x008fea0003900000 */
[----:B------:R-:W3:Y:S02]  /*a100*/  @!P1 SYNCS.PHASECHK.TRANS64 P1, [R5+URZ], R4 ;  /* 0x00000004050095a7 */ /* 0x000ee4000802007f */
[----:B---3--:R-:W-:Y:S05]  /*a110*/  @!P1 BRA `(.L_x_26) ;  /* 0xfffffffc00f09947 */ /* 0x008fea000383ffff */
[----:B------:R-:W-:Y:S05]  /*a120*/  BRA `(.L_x_25) ;  /* 0xffffff7800087947 */ /* 0x000fea000383ffff */
.L_x_299:
[----:B------:R-:W-:Y:S01]  /*a130*/  BSSY B1, `(.L_x_318) ;  /* 0x0000006000017945 */ /* 0x000fe20003800000 */
[----:B------:R-:W-:-:S07]  /*a140*/  IMAD.MOV.U32 R15, RZ, RZ, -0x1 ;  /* 0xffffffffff0f7424 */ /* 0x000fce00078e00ff */
[----:B------:R-:W-:Y:S05]  /*a150*/  WARPSYNC.COLLECTIVE R15, `(.L_x_319) ;  /* 0x000000000f0c7348 */ /* 0x000fea0003c00000 */
[----:B------:R-:W-:Y:S02]  /*a160*/  ELECT P6, UR62, PT ;  /* 0x00000000003e782f */ /* 0x000fe400038c0000 */
[----:B------:R-:W-:Y:S01]  /*a170*/  MOV R14, UR62 ;  /* 0x0000003e000e7c02 */ /* 0x000fe20008000f00 */
[----:B------:R-:W-:Y:S10]  /*a180*/  ENDCOLLECTIVE ;  /* 0x000000000000791b */ /* 0x000ff40003800000 */
.L_x_319:
[----:B------:R-:W-:Y:S05]  /*a190*/  BSYNC B1 ;  /* 0x0000000000017941 */ /* 0x000fea0003800000 */
.L_x_318:
[----:B------:R-:W-:Y:S05]  /*a1a0*/  BRA `(.L_x_320) ;  /* 0xfffffff000407947 */ /* 0x000fea000383ffff */
.L_x_302:
[----:B-1----:R1:W2:Y:S02]  /*a1b0*/  SYNCS.PHASECHK.TRANS64.TRYWAIT P0, [R22+URZ+0x20], R7 ;  /* 0x00002007160075a7 */ /* 0x0022a4000800017f */
[----:B--2---:R-:W-:Y:S05]  /*a1c0*/  @!P0 NANOSLEEP.SYNCS 0x989680 ;  /* 0x009896800000895d */ /* 0x004fea0003900000 */
[----:B------:R-:W2:Y:S02]  /*a1d0*/  @!P0 SYNCS.PHASECHK.TRANS64 P0, [R22+URZ+0x20], R7 ;  /* 0x00002007160085a7 */ /* 0x000ea4000800007f */
[----:B--2---:R-:W-:Y:S05]  /*a1e0*/  @!P0 BRA `(.L_x_302) ;  /* 0xfffffffc00f08947 */ /* 0x004fea000383ffff */
[----:B------:R-:W-:Y:S05]  /*a1f0*/  BRA `(.L_x_321) ;  /* 0xfffffff0007c7947 */ /* 0x000fea000383ffff */
.L_x_310:
[----:B------:R-:W-:Y:S01]  /*a200*/  BSSY B0, `(.L_x_322) ;  /* 0x0000006000007945 */ /* 0x000fe20003800000 */
[----:B------:R-:W-:-:S07]  /*a210*/  IMAD.MOV.U32 R15, RZ, RZ, -0x1 ;  /* 0xffffffffff0f7424 */ /* 0x000fce00078e00ff */
[----:B------:R-:W-:Y:S05]  /*a220*/  WARPSYNC.COLLECTIVE R15, `(.L_x_323) ;  /* 0x000000000f0c7348 */ /* 0x000fea0003c00000 */
[----:B------:R-:W-:Y:S02]  /*a230*/  ELECT P6, UR62, PT ;  /* 0x00000000003e782f */ /* 0x000fe400038c0000 */
[----:B------:R-:W-:Y:S01]  /*a240*/  MOV R14, UR62 ;  /* 0x0000003e000e7c02 */ /* 0x000fe20008000f00 */
[----:B------:R-:W-:Y:S10]  /*a250*/  ENDCOLLECTIVE ;  /* 0x000000000000791b */ /* 0x000ff40003800000 */
.L_x_323:
[----:B------:R-:W-:Y:S05]  /*a260*/  BSYNC B0 ;  /* 0x0000000000007941 */ /* 0x000fea0003800000 */
.L_x_322:
[----:B------:R-:W-:Y:S05]  /*a270*/  BRA `(.L_x_324) ;  /* 0xfffffff800d07947 */ /* 0x000fea000383ffff */
.L_x_314:
[----:B0-----:R0:W1:Y:S02]  /*a280*/  SYNCS.PHASECHK.TRANS64.TRYWAIT P0, [R5+URZ], R2 ;  /* 0x00000002050075a7 */ /* 0x001064000800017f */
[----:B-1----:R-:W-:Y:S05]  /*a290*/  @!P0 NANOSLEEP.SYNCS 0x989680 ;  /* 0x009896800000895d */ /* 0x002fea0003900000 */
[----:B------:R-:W1:Y:S02]  /*a2a0*/  @!P0 SYNCS.PHASECHK.TRANS64 P0, [R5+URZ], R2 ;  /* 0x00000002050085a7 */ /* 0x000e64000800007f */
[----:B-1----:R-:W-:Y:S05]  /*a2b0*/  @!P0 BRA `(.L_x_314) ;  /* 0xfffffffc00f08947 */ /* 0x002fea000383ffff */
[----:B------:R-:W-:Y:S05]  /*a2c0*/  BRA `(.L_x_325) ;  /* 0xfffffffc00107947 */ /* 0x000fea000383ffff */
.L_x_315:
[----:B0-----:R0:W1:Y:S02]  /*a2d0*/  SYNCS.PHASECHK.TRANS64.TRYWAIT P0, [R7+URZ], R4 ;  /* 0x00000004070075a7 */ /* 0x001064000800017f */
[----:B-1----:R-:W-:Y:S05]  /*a2e0*/  @!P0 NANOSLEEP.SYNCS 0x989680 ;  /* 0x009896800000895d */ /* 0x002fea0003900000 */
[----:B------:R-:W1:Y:S02]  /*a2f0*/  @!P0 SYNCS.PHASECHK.TRANS64 P0, [R7+URZ], R4 ;  /* 0x00000004070085a7 */ /* 0x000e64000800007f */
[----:B-1----:R-:W-:Y:S05]  /*a300*/  @!P0 BRA `(.L_x_315) ;  /* 0xfffffffc00f08947 */ /* 0x002fea000383ffff */
[----:B------:R-:W-:Y:S05]  /*a310*/  BRA `(.L_x_326) ;  /* 0xfffffffc00207947 */ /* 0x000fea000383ffff */
.L_x_316:
[----:B0-----:R0:W1:Y:S02]  /*a320*/  SYNCS.PHASECHK.TRANS64.TRYWAIT P0, [R6+URZ], R5 ;  /* 0x00000005060075a7 */ /* 0x001064000800017f */
[----:B-1----:R-:W-:Y:S05]  /*a330*/  @!P0 NANOSLEEP.SYNCS 0x989680 ;  /* 0x009896800000895d */ /* 0x002fea0003900000 */
[----:B------:R-:W1:Y:S02]  /*a340*/  @!P0 SYNCS.PHASECHK.TRANS64 P0, [R6+URZ], R5 ;  /* 0x00000005060085a7 */ /* 0x000e64000800007f */
[----:B-1----:R-:W-:Y:S05]  /*a350*/  @!P0 BRA `(.L_x_316) ;  /* 0xfffffffc00f08947 */ /* 0x002fea000383ffff */
[----:B------:R-:W-:Y:S05]  /*a360*/  BRA `(.L_x_327) ;  /* 0xfffffffc00287947 */ /* 0x000fea000383ffff */
.L_x_328:
[----:B------:R-:W-:-:S00]  /*a370*/  BRA `(.L_x_328) ;  /* 0xfffffffc00fc7947 */ /* 0x000fc0000383ffff */
[----:B------:R-:W-:-:S00]  /*a380*/  NOP ;  /* 0x0000000000007918 */ /* 0x000fc00000000000 */
[----:B------:R-:W-:-:S00]  /*a390*/  NOP ;  /* 0x0000000000007918 */ /* 0x000fc00000000000 */
[----:B------:R-:W-:-:S00]  /*a3a0*/  NOP ;  /* 0x0000000000007918 */ /* 0x000fc00000000000 */
[----:B------:R-:W-:-:S00]  /*a3b0*/  NOP ;  /* 0x0000000000007918 */ /* 0x000fc00000000000 */
[----:B------:R-:W-:-:S00]  /*a3c0*/  NOP ;  /* 0x0000000000007918 */ /* 0x000fc00000000000 */
[----:B------:R-:W-:-:S00]  /*a3d0*/  NOP ;  /* 0x0000000000007918 */ /* 0x000fc00000000000 */
[----:B------:R-:W-:-:S00]  /*a3e0*/  NOP ;  /* 0x0000000000007918 */ /* 0x000fc00000000000 */
[----:B------:R-:W-:-:S00]  /*a3f0*/  NOP ;  /* 0x0000000000007918 */ /* 0x000fc00000000000 */
.L_x_329:


//--------------------- .nv.global.init           --------------------------
	.section	.nv.global.init,"aw",@progbits
.nv.global.init:
	.type		$str$22,@object
	.size		$str$22,($str$23 - $str$22)
$str$22:
        /*0000*/ 	.byte	0x6b, 0x5f, 0x74, 0x69, 0x6c, 0x65, 0x5f, 0x63, 0x6f, 0x75, 0x6e, 0x74, 0x20, 0x3e, 0x3d, 0x20
        /*0010*/ 	.byte	0x31, 0x00
	.type		$str$23,@object
	.size		$str$23,(__unnamed_1 - $str$23)
$str$23:
        /*0012*/ 	.byte	0x2f, 0x74, 0x6d, 0x70, 0x2f, 0x63, 0x75, 0x74, 0x6c, 0x61, 0x73, 0x73, 0x5f, 0x73, 0x77, 0x65
        /*0022*/ 	.byte	0x65, 0x70, 0x5f, 0x73, 0x72, 0x63, 0x2f, 0x69, 0x6e, 0x63, 0x6c, 0x75, 0x64, 0x65, 0x2f, 0x63
        /*0032*/ 	.byte	0x75, 0x74, 0x6c, 0x61, 0x73, 0x73, 0x2f, 0x67, 0x65, 0x6d, 0x6d, 0x2f, 0x63, 0x6f, 0x6c, 0x6c
        /*0042*/ 	.byte	0x65, 0x63, 0x74, 0x69, 0x76, 0x65, 0x2f, 0x73, 0x6d, 0x39, 0x30, 0x5f, 0x6d, 0x6d, 0x61, 0x5f
        /*0052*/ 	.byte	0x74, 0x6d, 0x61, 0x5f, 0x67, 0x6d, 0x6d, 0x61, 0x5f, 0x73, 0x73, 0x5f, 0x77, 0x61, 0x72, 0x70
        /*0062*/ 	.byte	0x73, 0x70, 0x65, 0x63, 0x69, 0x61, 0x6c, 0x69, 0x7a, 0x65, 0x64, 0x2e, 0x68, 0x70, 0x70, 0x00
	.type		__unnamed_1,@object
	.size		__unnamed_1,(.L_0 - __unnamed_1)
__unnamed_1:
        /*0072*/ 	.byte	0x76, 0x6f, 0x69, 0x64, 0x20, 0x63, 0x75, 0x74, 0x6c, 0x61, 0x73, 0x73, 0x3a, 0x3a, 0x67, 0x65
        /* <DEDUP_REMOVED lines=173> */
        /*0b52*/ 	.byte	0x64, 0x65, 0x6e, 0x74, 0x69, 0x74, 0x79, 0x5d, 0x00
.L_0:


//--------------------- .nv.shared._ZN7cutlass13device_kernelINS_4gemm6kernel13GemmUniversalIN4cute5tupleIJiiiiEEENS1_10collective13CollectiveMmaINS1_34MainloopSm90TmaGmmaWarpSpecializedILi4ENS5_IJNS4_1CILi4EEENSA_ILi2EEENSA_ILi1EEEEEENS1_35KernelTmaWarpSpecializedCooperativeEEENS5_IJNSA_ILi128EEENSA_ILi256EEESH_EEEaNS5_IJlSD_lEEEaSK_NS4_8TiledMMAINS4_8MMA_AtomIJNS4_4SM904GMMA27MMA_64x256x32_S32S8S8_SS_TNEEEENS4_6LayoutINS5_IJSC_SD_SD_EEENS5_IJSD_NSA_ILi0EEEST_EEEEENS5_IJNS4_10UnderscoreESW_SW_EEEEENS4_23SM90_TMA_LOAD_MULTICASTENS4_14ComposedLayoutINS4_7SwizzleILi3ELi4ELi3EEENS4_18smem_ptr_flag_bitsILi8EEENSR_INS5_IJNSA_ILi8EEESH_EEENS5_IJSH_SD_EEEEEEEvNS4_8identityESZ_S19_vS1A_EENS_8epilogue10collective6detail29Sm90TmaWarpSpecializedAdapterINS1D_15DefaultEpilogueIaSK_SK_NS1C_6thread17LinearCombinationIaLi1EiiLNS1H_9ScaleType4KindE0ELNS_15FloatRoundStyleE2EaEENS1_15EpilogueDefaultEEEEEvvEEEEvNT_6ParamsE --------------------------
	.section	.nv.shared._ZN7cutlass13device_kernelINS_4gemm6kernel13GemmUniversalIN4cute5tupleIJiiiiEEENS1_10collective13CollectiveMmaINS1_34MainloopSm90TmaGmmaWarpSpecializedILi4ENS5_IJNS4_1CILi4EEENSA_ILi2EEENSA_ILi1EEEEEENS1_35KernelTmaWarpSpecializedCooperativeEEENS5_IJNSA_ILi128EEENSA_ILi256EEESH_EEEaNS5_IJlSD_lEEEaSK_NS4_8TiledMMAINS4_8MMA_AtomIJNS4_4SM904GMMA27MMA_64x256x32_S32S8S8_SS_TNEEEENS4_6LayoutINS5_IJSC_SD_SD_EEENS5_IJSD_NSA_ILi0EEEST_EEEEENS5_IJNS4_10UnderscoreESW_SW_EEEEENS4_23SM90_TMA_LOAD_MULTICASTENS4_14ComposedLayoutINS4_7SwizzleILi3ELi4ELi3EEENS4_18smem_ptr_flag_bitsILi8EEENSR_INS5_IJNSA_ILi8EEESH_EEENS5_IJSH_SD_EEEEEEEvNS4_8identityESZ_S19_vS1A_EENS_8epilogue10collective6detail29Sm90TmaWarpSpecializedAdapterINS1D_15DefaultEpilogueIaSK_SK_NS1C_6thread17LinearCombinationIaLi1EiiLNS1H_9ScaleType4KindE0ELNS_15FloatRoundStyleE2EaEENS1_15EpilogueDefaultEEEEEvvEEEEvNT_6ParamsE,"aw",@nobits
	.sectionflags	@""
	.align	16
	.zero		1024


//--------------------- .nv.shared.reserved.0     --------------------------
	.section	.nv.shared.reserved.0,"aw",@nobits
	.weak		__nv_reservedSMEM_offset_0_alias
	.size		__nv_reservedSMEM_offset_0_alias, 0, 0
	.other		__nv_reservedSMEM_offset_0_alias,@"STO_CUDA_RESERVED_SHARED STV_DEFAULT"
__nv_reservedSMEM_offset_0_alias:
	.zero		0


//--------------------- .nv.global                --------------------------
	.section	.nv.global,"aw",@nobits
.nv.global:
	.type		_ZN40_INTERNAL_991f0846_4_k_cu_5e32ad1b_180454cute1_E,@object
	.size		_ZN40_INTERNAL_991f0846_4_k_cu_5e32ad1b_180454cute1_E,(_ZN40_INTERNAL_991f0846_4_k_cu_5e32ad1b_180454cuda3std3__45__cpo6cbeginE - _ZN40_INTERNAL_991f0846_4_k_cu_5e32ad1b_180454cute1_E)
_ZN40_INTERNAL_991f0846_4_k_cu_5e32ad1b_180454cute1_E:
	.zero		1
	.type		_ZN40_INTERNAL_991f0846_4_k_cu_5e32ad1b_180454cuda3std3__45__cpo6cbeginE,@object
	.size		_ZN40_INTERNAL_991f0846_4_k_cu_5e32ad1b_180454cuda3std3__45__cpo6cbeginE,(_ZN40_INTERNAL_991f0846_4_k_cu_5e32ad1b_180454cuda3std3__48in_placeE - _ZN40_INTERNAL_991f0846_4_k_cu_5e32ad1b_180454cuda3std3__45__cpo6cbeginE)
_ZN40_INTERNAL_991f0846_4_k_cu_5e32ad1b_180454cuda3std3__45__cpo6cbeginE:
	.zero		1
	.type		_ZN40_INTERNAL_991f0846_4_k_cu_5e32ad1b_180454cuda3std3__48in_placeE,@object
	.size		_ZN40_INTERNAL_991f0846_4_k_cu_5e32ad1b_180454cuda3std3__48in_placeE,(_ZN40_INTERNAL_991f0846_4_k_cu_5e32ad1b_180454cuda3std6ranges3__45__cpo9iter_moveE - _ZN40_INTERNAL_991f0846_4_k_cu_5e32ad1b_180454cuda3std3__48in_placeE)
_ZN40_INTERNAL_991f0846_4_k_cu_5e32ad1b_180454cuda3std3__48in_placeE:
	.zero		1
	.type		_ZN40_INTERNAL_991f0846_4_k_cu_5e32ad1b_180454cuda3std6ranges3__45__cpo9iter_moveE,@object
	.size		_ZN40_INTERNAL_991f0846_4_k_cu_5e32ad1b_180454cuda3std6ranges3__45__cpo9iter_moveE,(_ZN40_INTERNAL_991f0846_4_k_cu_5e32ad1b_180454cuda3std3__45__cpo5beginE - _ZN40_INTERNAL_991f0846_4_k_cu_5e32ad1b_180454cuda3std6ranges3__45__cpo9iter_moveE)
_ZN40_INTERNAL_991f0846_4_k_cu_5e32ad1b_180454cuda3std6ranges3__45__cpo9iter_moveE:
	.zero		1
	.type		_ZN40_INTERNAL_991f0846_4_k_cu_5e32ad1b_180454cuda3std3__45__cpo5beginE,@object
	.size		_ZN40_INTERNAL_991f0846_4_k_cu_5e32ad1b_180454cuda3std3__45__cpo5beginE,(_ZN40_INTERNAL_991f0846_4_k_cu_5e32ad1b_180454cuda3std3__442_GLOBAL__N__991f0846_4_k_cu_5e32ad1b_180456ignoreE - _ZN40_INTERNAL_991f0846_4_k_cu_5e32ad1b_180454cuda3std3__45__cpo5beginE)
_ZN40_INTERNAL_991f0846_4_k_cu_5e32ad1b_180454cuda3std3__45__cpo5beginE:
	.zero		1
	.type		_ZN40_INTERNAL_991f0846_4_k_cu_5e32ad1b_180454cuda3std3__442_GLOBAL__N__991f0846_4_k_cu_5e32ad1b_180456ignoreE,@object
	.size		_ZN40_INTERNAL_991f0846_4_k_cu_5e32ad1b_180454cuda3std3__442_GLOBAL__N__991f0846_4_k_cu_5e32ad1b_180456ignoreE,(_ZN40_INTERNAL_991f0846_4_k_cu_5e32ad1b_180454cute7productE - _ZN40_INTERNAL_991f0846_4_k_cu_5e32ad1b_180454cuda3std3__442_GLOBAL__N__991f0846_4_k_cu_5e32ad1b_180456ignoreE)
_ZN40_INTERNAL_991f0846_4_k_cu_5e32ad1b_180454cuda3std3__442_GLOBAL__N__991f0846_4_k_cu_5e32ad1b_180456ignoreE:
	.zero		1
	.type		_ZN40_INTERNAL_991f0846_4_k_cu_5e32ad1b_180454cute7productE,@object
	.size		_ZN40_INTERNAL_991f0846_4_k_cu_5e32ad1b_180454cute7productE,(_ZN40_INTERNAL_991f0846_4_k_cu_5e32ad1b_180454cuda3std3__45__cpo3endE - _ZN40_INTERNAL_991f0846_4_k_cu_5e32ad1b_180454cute7productE)
_ZN40_INTERNAL_991f0846_4_k_cu_5e32ad1b_180454cute7productE:
	.zero		1
	.type		_ZN40_INTERNAL_991f0846_4_k_cu_5e32ad1b_180454cuda3std3__45__cpo3endE,@object
	.size		_ZN40_INTERNAL_991f0846_4_k_cu_5e32ad1b_180454cuda3std3__45__cpo3endE,(_ZN40_INTERNAL_991f0846_4_k_cu_5e32ad1b_180454cuda3std3__419piecewise_constructE - _ZN40_INTERNAL_991f0846_4_k_cu_5e32ad1b_180454cuda3std3__45__cpo3endE)
_ZN40_INTERNAL_991f0846_4_k_cu_5e32ad1b_180454cuda3std3__45__cpo3endE:
	.zero		1
	.type		_ZN40_INTERNAL_991f0846_4_k_cu_5e32ad1b_180454cuda3std3__419piecewise_constructE,@object
	.size		_ZN40_INTERNAL_991f0846_4_k_cu_5e32ad1b_180454cuda3std3__419piecewise_constructE,(_ZN40_INTERNAL_991f0846_4_k_cu_5e32ad1b_180454cuda3std3__45__cpo4cendE - _ZN40_INTERNAL_991f0846_4_k_cu_5e32ad1b_180454cuda3std3__419piecewise_constructE)
_ZN40_INTERNAL_991f0846_4_k_cu_5e32ad1b_180454cuda3std3__419piecewise_constructE:
	.zero		1
	.type		_ZN40_INTERNAL_991f0846_4_k_cu_5e32ad1b_180454cuda3std3__45__cpo4cendE,@object
	.size		_ZN40_INTERNAL_991f0846_4_k_cu_5e32ad1b_180454cuda3std3__45__cpo4cendE,(_ZN40_INTERNAL_991f0846_4_k_cu_5e32ad1b_180454cuda3std6ranges3__45__cpo4swapE - _ZN40_INTERNAL_991f0846_4_k_cu_5e32ad1b_180454cuda3std3__45__cpo4cendE)
_ZN40_INTERNAL_991f0846_4_k_cu_5e32ad1b_180454cuda3std3__45__cpo4cendE:
	.zero		1
	.type		_ZN40_INTERNAL_991f0846_4_k_cu_5e32ad1b_180454cuda3std6ranges3__45__cpo4swapE,@object
	.size		_ZN40_INTERNAL_991f0846_4_k_cu_5e32ad1b_180454cuda3std6ranges3__45__cpo4swapE,(.L_8 - _ZN40_INTERNAL_991f0846_4_k_cu_5e32ad1b_180454cuda3std6ranges3__45__cpo4swapE)
_ZN40_INTERNAL_991f0846_4_k_cu_5e32ad1b_180454cuda3std6ranges3__45__cpo4swapE:
	.zero		1
.L_8:


//--------------------- .nv.constant0._ZN7cutlass13device_kernelINS_4gemm6kernel13GemmUniversalIN4cute5tupleIJiiiiEEENS1_10collective13CollectiveMmaINS1_34MainloopSm90TmaGmmaWarpSpecializedILi4ENS5_IJNS4_1CILi4EEENSA_ILi2EEENSA_ILi1EEEEEENS1_35KernelTmaWarpSpecializedCooperativeEEENS5_IJNSA_ILi128EEENSA_ILi256EEESH_EEEaNS5_IJlSD_lEEEaSK_NS4_8TiledMMAINS4_8MMA_AtomIJNS4_4SM904GMMA27MMA_64x256x32_S32S8S8_SS_TNEEEENS4_6LayoutINS5_IJSC_SD_SD_EEENS5_IJSD_NSA_ILi0EEEST_EEEEENS5_IJNS4_10UnderscoreESW_SW_EEEEENS4_23SM90_TMA_LOAD_MULTICASTENS4_14ComposedLayoutINS4_7SwizzleILi3ELi4ELi3EEENS4_18smem_ptr_flag_bitsILi8EEENSR_INS5_IJNSA_ILi8EEESH_EEENS5_IJSH_SD_EEEEEEEvNS4_8identityESZ_S19_vS1A_EENS_8epilogue10collective6detail29Sm90TmaWarpSpecializedAdapterINS1D_15DefaultEpilogueIaSK_SK_NS1C_6thread17LinearCombinationIaLi1EiiLNS1H_9ScaleType4KindE0ELNS_15FloatRoundStyleE2EaEENS1_15EpilogueDefaultEEEEEvvEEEEvNT_6ParamsE --------------------------
	.section	.nv.constant0._ZN7cutlass13device_kernelINS_4gemm6kernel13GemmUniversalIN4cute5tupleIJiiiiEEENS1_10collective13CollectiveMmaINS1_34MainloopSm90TmaGmmaWarpSpecializedILi4ENS5_IJNS4_1CILi4EEENSA_ILi2EEENSA_ILi1EEEEEENS1_35KernelTmaWarpSpecializedCooperativeEEENS5_IJNSA_ILi128EEENSA_ILi256EEESH_EEEaNS5_IJlSD_lEEEaSK_NS4_8TiledMMAINS4_8MMA_AtomIJNS4_4SM904GMMA27MMA_64x256x32_S32S8S8_SS_TNEEEENS4_6LayoutINS5_IJSC_SD_SD_EEENS5_IJSD_NSA_ILi0EEEST_EEEEENS5_IJNS4_10UnderscoreESW_SW_EEEEENS4_23SM90_TMA_LOAD_MULTICASTENS4_14ComposedLayoutINS4_7SwizzleILi3ELi4ELi3EEENS4_18smem_ptr_flag_bitsILi8EEENSR_INS5_IJNSA_ILi8EEESH_EEENS5_IJSH_SD_EEEEEEEvNS4_8identityESZ_S19_vS1A_EENS_8epilogue10collective6detail29Sm90TmaWarpSpecializedAdapterINS1D_15DefaultEpilogueIaSK_SK_NS1C_6thread17LinearCombinationIaLi1EiiLNS1H_9ScaleType4KindE0ELNS_15FloatRoundStyleE2EaEENS1_15EpilogueDefaultEEEEEvvEEEEvNT_6ParamsE,"a",@progbits
	.sectionflags	@""
	.align	4
.nv.constant0._ZN7cutlass13device_kernelINS_4gemm6kernel13GemmUniversalIN4cute5tupleIJiiiiEEENS1_10collective13CollectiveMmaINS1_34MainloopSm90TmaGmmaWarpSpecializedILi4ENS5_IJNS4_1CILi4EEENSA_ILi2EEENSA_ILi1EEEEEENS1_35KernelTmaWarpSpecializedCooperativeEEENS5_IJNSA_ILi128EEENSA_ILi256EEESH_EEEaNS5_IJlSD_lEEEaSK_NS4_8TiledMMAINS4_8MMA_AtomIJNS4_4SM904GMMA27MMA_64x256x32_S32S8S8_SS_TNEEEENS4_6LayoutINS5_IJSC_SD_SD_EEENS5_IJSD_NSA_ILi0EEEST_EEEEENS5_IJNS4_10UnderscoreESW_SW_EEEEENS4_23SM90_TMA_LOAD_MULTICASTENS4_14ComposedLayoutINS4_7SwizzleILi3ELi4ELi3EEENS4_18smem_ptr_flag_bitsILi8EEENSR_INS5_IJNSA_ILi8EEESH_EEENS5_IJSH_SD_EEEEEEEvNS4_8identityESZ_S19_vS1A_EENS_8epilogue10collective6detail29Sm90TmaWarpSpecializedAdapterINS1D_15DefaultEpilogueIaSK_SK_NS1C_6thread17LinearCombinationIaLi1EiiLNS1H_9ScaleType4KindE0ELNS_15FloatRoundStyleE2EaEENS1_15EpilogueDefaultEEEEEvvEEEEvNT_6ParamsE:
	.zero		1664


//--------------------- SYMBOLS --------------------------

	.type		.nv.reservedSmem.offset0,@object
	.size		.nv.reservedSmem.offset0,0x4
	.type		__assertfail,@function
